//
// Generated by NVIDIA NVVM Compiler
//
// Compiler Build ID: CL-36424714
// Cuda compilation tools, release 13.0, V13.0.88
// Based on NVVM 20.0.0
//

.version 9.0
.target sm_100
.address_size 64

	// .globl	render
.global .align 4 .b8 __cudart_i2opi_f[24] = {65, 144, 67, 60, 153, 149, 98, 219, 192, 221, 52, 245, 209, 87, 39, 252, 41, 21, 68, 78, 110, 131, 249, 162};

.visible .entry render(
	.param .u32 render_param_0,
	.param .u32 render_param_1,
	.param .u32 render_param_2,
	.param .u64 .ptr .align 1 render_param_3,
	.param .u64 .ptr .align 1 render_param_4,
	.param .u64 .ptr .align 1 render_param_5,
	.param .u32 render_param_6,
	.param .u64 .ptr .align 1 render_param_7,
	.param .u64 .ptr .align 1 render_param_8,
	.param .u64 .ptr .align 1 render_param_9,
	.param .u64 .ptr .align 1 render_param_10,
	.param .f32 render_param_11
)
{
	.local .align 4 .b8 	__local_depot0[116];
	.reg .b64 	%SP;
	.reg .b64 	%SPL;
	.reg .pred 	%p<63>;
	.reg .b16 	%rs<16>;
	.reg .b32 	%r<308>;
	.reg .b32 	%f<366>;
	.reg .b64 	%rd<63>;
	.reg .b64 	%fd<3>;

	mov.u64 	%SPL, __local_depot0;
	ld.param.u32 	%r77, [render_param_1];
	ld.param.u32 	%r79, [render_param_2];
	ld.param.u32 	%r78, [render_param_6];
	ld.param.u64 	%rd17, [render_param_7];
	cvta.to.global.u64 	%rd1, %rd17;
	add.u64 	%rd2, %SPL, 0;
	add.u64 	%rd3, %SPL, 28;
	mov.u32 	%r1, %ctaid.x;
	mov.u32 	%r2, %ntid.x;
	mov.u32 	%r3, %tid.x;
	mad.lo.s32 	%r4, %r1, %r2, %r3;
	mov.u32 	%r5, %ctaid.y;
	mov.u32 	%r6, %ntid.y;
	mov.u32 	%r7, %tid.y;
	mad.lo.s32 	%r8, %r5, %r6, %r7;
	cvt.rn.f32.s32 	%f1, %r4;
	cvt.rn.f32.u32 	%f85, %r8;
	cvt.rn.f32.s32 	%f3, %r77;
	setp.ge.f32 	%p2, %f1, %f3;
	cvt.rn.f32.s32 	%f86, %r79;
	setp.ge.f32 	%p3, %f85, %f86;
	or.pred  	%p4, %p2, %p3;
	@%p4 bra 	$L__BB0_26;
	ld.param.f32 	%f346, [render_param_11];
	ld.param.u64 	%rd59, [render_param_10];
	ld.param.u64 	%rd58, [render_param_9];
	ld.param.u64 	%rd57, [render_param_8];
	ld.param.u32 	%r276, [render_param_0];
	cvta.to.global.u64 	%rd20, %rd57;
	cvta.to.global.u64 	%rd21, %rd58;
	cvta.to.global.u64 	%rd22, %rd59;
	mov.u32 	%r80, %nctaid.x;
	mad.lo.s32 	%r81, %r5, %r80, %r1;
	mad.lo.s32 	%r82, %r81, %r6, %r7;
	mad.lo.s32 	%r83, %r82, %r2, %r3;
	xor.b32  	%r84, %r83, 1898167244;
	xor.b32  	%r85, %r276, 195739595;
	add.s32 	%r86, %r84, %r85;
	shr.u32 	%r87, %r86, 16;
	xor.b32  	%r88, %r86, %r87;
	xor.b32  	%r89, %r88, 61;
	shl.b32 	%r90, %r88, 3;
	xor.b32  	%r91, %r90, 488;
	add.s32 	%r92, %r91, %r89;
	shr.u32 	%r93, %r92, 4;
	xor.b32  	%r94, %r93, %r92;
	mul.lo.s32 	%r95, %r94, 668265261;
	shr.u32 	%r96, %r95, 15;
	xor.b32  	%r287, %r96, %r95;
	xor.b32  	%r97, %r83, -88355364;
	xor.b32  	%r98, %r276, -1559251334;
	add.s32 	%r99, %r98, %r97;
	add.s32 	%r100, %r99, 7;
	shr.u32 	%r101, %r100, 16;
	xor.b32  	%r102, %r100, %r101;
	xor.b32  	%r103, %r102, 61;
	shl.b32 	%r104, %r102, 3;
	xor.b32  	%r105, %r104, 488;
	add.s32 	%r106, %r105, %r103;
	shr.u32 	%r107, %r106, 4;
	xor.b32  	%r108, %r107, %r106;
	mul.lo.s32 	%r10, %r108, 668265261;
	xor.b32  	%r109, %r83, 7921100;
	xor.b32  	%r110, %r276, -5587765;
	add.s32 	%r111, %r110, %r109;
	add.s32 	%r112, %r111, -23;
	shr.u32 	%r113, %r112, 16;
	xor.b32  	%r114, %r112, %r113;
	xor.b32  	%r115, %r114, 61;
	shl.b32 	%r116, %r114, 3;
	xor.b32  	%r117, %r116, 488;
	add.s32 	%r118, %r117, %r115;
	shr.u32 	%r119, %r118, 4;
	xor.b32  	%r120, %r119, %r118;
	mul.lo.s32 	%r121, %r120, 668265261;
	shr.u32 	%r122, %r121, 15;
	xor.b32  	%r123, %r122, %r121;
	xor.b32  	%r124, %r83, 2019770352;
	xor.b32  	%r125, %r276, -1733605391;
	add.s32 	%r126, %r125, %r124;
	add.s32 	%r127, %r126, 1001;
	shr.u32 	%r128, %r127, 16;
	xor.b32  	%r129, %r127, %r128;
	xor.b32  	%r130, %r129, 61;
	shl.b32 	%r131, %r129, 3;
	xor.b32  	%r132, %r131, 488;
	add.s32 	%r133, %r132, %r130;
	shr.u32 	%r134, %r133, 4;
	xor.b32  	%r135, %r134, %r133;
	mul.lo.s32 	%r136, %r135, 668265261;
	shr.u32 	%r137, %r136, 15;
	xor.b32  	%r138, %r137, %r136;
	xor.b32  	%r139, %r83, 143916935;
	xor.b32  	%r140, %r276, 433613613;
	sub.s32 	%r141, %r139, %r140;
	shr.u32 	%r142, %r141, 16;
	xor.b32  	%r143, %r141, %r142;
	xor.b32  	%r144, %r143, 61;
	shl.b32 	%r145, %r143, 3;
	xor.b32  	%r146, %r145, 488;
	add.s32 	%r147, %r146, %r144;
	shr.u32 	%r148, %r147, 4;
	xor.b32  	%r149, %r148, %r147;
	mul.lo.s32 	%r150, %r149, 668265261;
	shr.u32 	%r151, %r150, 15;
	xor.b32  	%r152, %r151, %r150;
	shr.u32 	%r153, %r138, 2;
	xor.b32  	%r154, %r153, %r138;
	shl.b32 	%r155, %r154, 1;
	shl.b32 	%r156, %r287, 4;
	xor.b32  	%r157, %r156, %r155;
	xor.b32  	%r158, %r157, %r287;
	xor.b32  	%r286, %r158, %r154;
	add.s32 	%r159, %r152, %r286;
	add.s32 	%r160, %r159, 362437;
	and.b32  	%r161, %r160, 2147483647;
	cvt.rn.f32.u32 	%f87, %r161;
	fma.rn.f32 	%f5, %f87, 0f30000000, %f1;
	shr.u32 	%r162, %r123, 2;
	xor.b32  	%r163, %r162, %r123;
	shl.b32 	%r164, %r163, 1;
	shl.b32 	%r165, %r286, 4;
	xor.b32  	%r166, %r164, %r165;
	xor.b32  	%r167, %r166, %r163;
	xor.b32  	%r306, %r167, %r286;
	add.s32 	%r303, %r152, 724874;
	add.s32 	%r168, %r306, %r303;
	and.b32  	%r169, %r168, 2147483647;
	cvt.rn.f32.u32 	%f88, %r169;
	fma.rn.f32 	%f6, %f88, 0f30000000, %f85;
	ld.global.f32 	%f353, [%rd20];
	ld.global.f32 	%f352, [%rd20+4];
	ld.global.f32 	%f351, [%rd20+8];
	ld.global.f32 	%f89, [%rd21];
	ld.global.f32 	%f90, [%rd21+4];
	ld.global.f32 	%f91, [%rd21+8];
	ld.global.f32 	%f92, [%rd22];
	ld.global.f32 	%f93, [%rd22+4];
	ld.global.f32 	%f94, [%rd22+8];
	mul.f32 	%f95, %f90, %f90;
	fma.rn.f32 	%f96, %f89, %f89, %f95;
	fma.rn.f32 	%f97, %f91, %f91, %f96;
	sqrt.rn.f32 	%f98, %f97;
	rcp.rn.f32 	%f99, %f98;
	mul.f32 	%f10, %f89, %f99;
	mul.f32 	%f11, %f90, %f99;
	mul.f32 	%f12, %f91, %f99;
	mul.f32 	%f100, %f94, %f11;
	mul.f32 	%f101, %f93, %f12;
	sub.f32 	%f102, %f100, %f101;
	mul.f32 	%f103, %f92, %f12;
	mul.f32 	%f104, %f94, %f10;
	sub.f32 	%f105, %f103, %f104;
	mul.f32 	%f106, %f93, %f10;
	mul.f32 	%f107, %f92, %f11;
	sub.f32 	%f108, %f106, %f107;
	mul.f32 	%f109, %f105, %f105;
	fma.rn.f32 	%f110, %f102, %f102, %f109;
	fma.rn.f32 	%f111, %f108, %f108, %f110;
	sqrt.rn.f32 	%f112, %f111;
	rcp.rn.f32 	%f113, %f112;
	mul.f32 	%f114, %f113, %f102;
	mul.f32 	%f115, %f113, %f105;
	mul.f32 	%f116, %f113, %f108;
	mul.f32 	%f117, %f12, %f115;
	mul.f32 	%f118, %f11, %f116;
	sub.f32 	%f119, %f117, %f118;
	mul.f32 	%f120, %f10, %f116;
	mul.f32 	%f121, %f12, %f114;
	sub.f32 	%f122, %f120, %f121;
	mul.f32 	%f123, %f11, %f114;
	mul.f32 	%f124, %f10, %f115;
	sub.f32 	%f125, %f123, %f124;
	mul.f32 	%f126, %f122, %f122;
	fma.rn.f32 	%f127, %f119, %f119, %f126;
	fma.rn.f32 	%f128, %f125, %f125, %f127;
	sqrt.rn.f32 	%f129, %f128;
	rcp.rn.f32 	%f130, %f129;
	mul.f32 	%f13, %f130, %f119;
	mul.f32 	%f14, %f130, %f122;
	mul.f32 	%f15, %f130, %f125;
	div.rn.f32 	%f131, %f346, 0f43B40000;
	mul.f32 	%f16, %f131, 0f40490FDA;
	mul.f32 	%f132, %f16, 0f3F22F983;
	cvt.rni.s32.f32 	%r280, %f132;
	cvt.rn.f32.s32 	%f133, %r280;
	fma.rn.f32 	%f134, %f133, 0fBFC90FDA, %f16;
	fma.rn.f32 	%f135, %f133, 0fB3A22168, %f134;
	fma.rn.f32 	%f347, %f133, 0fA7C234C5, %f135;
	abs.f32 	%f18, %f16;
	setp.ltu.f32 	%p5, %f18, 0f47CE4780;
	@%p5 bra 	$L__BB0_9;
	setp.neu.f32 	%p6, %f18, 0f7F800000;
	@%p6 bra 	$L__BB0_4;
	mov.f32 	%f138, 0f00000000;
	mul.rn.f32 	%f347, %f16, %f138;
	mov.b32 	%r280, 0;
	bra.uni 	$L__BB0_9;
$L__BB0_4:
	mov.b32 	%r15, %f16;
	mov.b64 	%rd62, 0;
	mov.b32 	%r277, 0;
	mov.u64 	%rd60, __cudart_i2opi_f;
	shl.b32 	%r172, %r15, 8;
	or.b32  	%r173, %r172, -2147483648;
	mov.u64 	%rd61, %rd2;
$L__BB0_5:
	.pragma "nounroll";
	ld.global.nc.u32 	%r171, [%rd60];
	mad.wide.u32 	%rd25, %r171, %r173, %rd62;
	shr.u64 	%rd62, %rd25, 32;
	st.local.u32 	[%rd61], %rd25;
	add.s32 	%r277, %r277, 1;
	add.s64 	%rd61, %rd61, 4;
	add.s64 	%rd60, %rd60, 4;
	setp.ne.s32 	%p7, %r277, 6;
	@%p7 bra 	$L__BB0_5;
	shr.u32 	%r174, %r15, 23;
	st.local.u32 	[%rd2+24], %rd62;
	and.b32  	%r18, %r174, 31;
	and.b32  	%r175, %r174, 224;
	add.s32 	%r176, %r175, -128;
	shr.u32 	%r177, %r176, 5;
	mul.wide.u32 	%rd26, %r177, 4;
	sub.s64 	%rd10, %rd2, %rd26;
	ld.local.u32 	%r278, [%rd10+24];
	ld.local.u32 	%r279, [%rd10+20];
	setp.eq.s32 	%p8, %r18, 0;
	@%p8 bra 	$L__BB0_8;
	shf.l.wrap.b32 	%r278, %r279, %r278, %r18;
	ld.local.u32 	%r178, [%rd10+16];
	shf.l.wrap.b32 	%r279, %r178, %r279, %r18;
$L__BB0_8:
	shr.u32 	%r179, %r278, 30;
	shf.l.wrap.b32 	%r180, %r279, %r278, 2;
	shl.b32 	%r181, %r279, 2;
	shr.u32 	%r182, %r180, 31;
	add.s32 	%r183, %r182, %r179;
	neg.s32 	%r184, %r183;
	setp.lt.s32 	%p9, %r15, 0;
	selp.b32 	%r280, %r184, %r183, %p9;
	xor.b32  	%r185, %r180, %r15;
	shr.s32 	%r186, %r180, 31;
	xor.b32  	%r187, %r186, %r180;
	xor.b32  	%r188, %r186, %r181;
	cvt.u64.u32 	%rd27, %r187;
	shl.b64 	%rd28, %rd27, 32;
	cvt.u64.u32 	%rd29, %r188;
	or.b64  	%rd30, %rd28, %rd29;
	cvt.rn.f64.s64 	%fd1, %rd30;
	mul.f64 	%fd2, %fd1, 0d3BF921FB54442D19;
	cvt.rn.f32.f64 	%f136, %fd2;
	neg.f32 	%f137, %f136;
	setp.lt.s32 	%p10, %r185, 0;
	selp.f32 	%f347, %f137, %f136, %p10;
$L__BB0_9:
	mul.f32 	%f140, %f347, %f347;
	fma.rn.f32 	%f141, %f140, 0f3C190000, 0f3B560000;
	fma.rn.f32 	%f142, %f141, %f140, 0f3CC70000;
	fma.rn.f32 	%f143, %f142, %f140, 0f3D5B0000;
	fma.rn.f32 	%f144, %f143, %f140, 0f3E089438;
	fma.rn.f32 	%f145, %f144, %f140, 0f3EAAAA88;
	mul.rn.f32 	%f146, %f140, %f347;
	fma.rn.f32 	%f147, %f145, %f146, %f347;
	abs.f32 	%f148, %f347;
	setp.eq.f32 	%p12, %f148, 0f3A00B43C;
	selp.f32 	%f149, %f347, %f147, %p12;
	and.b32  	%r191, %r280, 1;
	setp.eq.b32 	%p13, %r191, 1;
	neg.f32 	%f150, %f149;
	rcp.approx.ftz.f32 	%f151, %f150;
	selp.f32 	%f152, %f151, %f149, %p13;
	mov.f32 	%f153, 0f3F000000;
	div.rn.f32 	%f154, %f153, %f152;
	fma.rn.f32 	%f155, %f10, %f154, %f353;
	fma.rn.f32 	%f156, %f11, %f154, %f352;
	fma.rn.f32 	%f157, %f12, %f154, %f351;
	mul.f32 	%f158, %f11, %f15;
	mul.f32 	%f159, %f12, %f14;
	sub.f32 	%f160, %f158, %f159;
	mul.f32 	%f161, %f12, %f13;
	mul.f32 	%f162, %f10, %f15;
	sub.f32 	%f163, %f161, %f162;
	mul.f32 	%f164, %f10, %f14;
	mul.f32 	%f165, %f11, %f13;
	sub.f32 	%f166, %f164, %f165;
	add.f32 	%f167, %f5, 0fBF000000;
	div.rn.f32 	%f168, %f167, %f3;
	add.f32 	%f169, %f168, 0fBF000000;
	add.f32 	%f170, %f6, 0fBF000000;
	div.rn.f32 	%f171, %f170, %f86;
	sub.f32 	%f172, %f153, %f171;
	div.rn.f32 	%f173, %f86, %f3;
	mul.f32 	%f174, %f173, %f172;
	fma.rn.f32 	%f175, %f169, %f160, %f155;
	fma.rn.f32 	%f176, %f174, %f13, %f175;
	fma.rn.f32 	%f177, %f169, %f163, %f156;
	fma.rn.f32 	%f178, %f174, %f14, %f177;
	fma.rn.f32 	%f179, %f169, %f166, %f157;
	fma.rn.f32 	%f180, %f174, %f15, %f179;
	sub.f32 	%f181, %f176, %f353;
	sub.f32 	%f182, %f178, %f352;
	sub.f32 	%f183, %f180, %f351;
	mul.f32 	%f184, %f182, %f182;
	fma.rn.f32 	%f185, %f181, %f181, %f184;
	fma.rn.f32 	%f186, %f183, %f183, %f185;
	sqrt.rn.f32 	%f187, %f186;
	rcp.rn.f32 	%f188, %f187;
	mul.f32 	%f189, %f181, %f188;
	mul.f32 	%f190, %f188, %f182;
	mul.f32 	%f191, %f188, %f183;
	mul.f32 	%f192, %f189, %f189;
	fma.rn.f32 	%f193, %f190, %f190, %f192;
	fma.rn.f32 	%f194, %f191, %f191, %f193;
	sqrt.rn.f32 	%f195, %f194;
	rcp.rn.f32 	%f196, %f195;
	mul.f32 	%f350, %f189, %f196;
	mul.f32 	%f349, %f196, %f190;
	mul.f32 	%f26, %f196, %f191;
	setp.gt.f32 	%p14, %f350, 0f00000000;
	selp.b32 	%r283, 1, -1, %p14;
	st.local.u32 	[%rd3+36], %r283;
	setp.gt.f32 	%p15, %f349, 0f00000000;
	selp.b32 	%r282, 1, -1, %p15;
	st.local.u32 	[%rd3+40], %r282;
	setp.gt.f32 	%p16, %f26, 0f00000000;
	selp.b32 	%r281, 1, -1, %p16;
	st.local.u32 	[%rd3+44], %r281;
	cvt.rn.f32.s32 	%f25, %r78;
	shr.u32 	%r192, %r10, 15;
	xor.b32  	%r288, %r192, %r10;
	mov.f32 	%f354, 0f3F800000;
	mov.pred 	%p1, -1;
	mov.b32 	%r284, 0;
	mov.f32 	%f355, %f354;
	mov.f32 	%f356, %f354;
$L__BB0_10:
	rcp.rn.f32 	%f35, %f350;
	rcp.rn.f32 	%f36, %f349;
	rcp.rn.f32 	%f37, %f26;
	neg.f32 	%f197, %f353;
	mul.f32 	%f198, %f35, %f197;
	sub.f32 	%f199, %f25, %f353;
	mul.f32 	%f200, %f199, %f35;
	setp.gt.f32 	%p17, %f198, %f200;
	selp.f32 	%f201, %f200, %f198, %p17;
	selp.f32 	%f202, %f198, %f200, %p17;
	max.f32 	%f38, %f201, 0f00000000;
	min.f32 	%f39, %f202, 0f60AD78EC;
	setp.gt.f32 	%p18, %f38, %f39;
	@%p18 bra 	$L__BB0_18;
	neg.f32 	%f203, %f352;
	mul.f32 	%f204, %f36, %f203;
	sub.f32 	%f205, %f25, %f352;
	mul.f32 	%f206, %f205, %f36;
	setp.gt.f32 	%p19, %f204, %f206;
	selp.f32 	%f207, %f206, %f204, %p19;
	selp.f32 	%f208, %f204, %f206, %p19;
	setp.lt.f32 	%p20, %f38, %f207;
	selp.f32 	%f40, %f207, %f38, %p20;
	setp.gt.f32 	%p21, %f39, %f208;
	selp.f32 	%f41, %f208, %f39, %p21;
	setp.gt.f32 	%p22, %f40, %f41;
	@%p22 bra 	$L__BB0_18;
	neg.f32 	%f209, %f351;
	mul.f32 	%f210, %f37, %f209;
	sub.f32 	%f211, %f25, %f351;
	mul.f32 	%f212, %f211, %f37;
	setp.gt.f32 	%p23, %f210, %f212;
	selp.f32 	%f213, %f212, %f210, %p23;
	selp.f32 	%f214, %f210, %f212, %p23;
	setp.lt.f32 	%p24, %f40, %f213;
	selp.f32 	%f42, %f213, %f40, %p24;
	setp.gt.f32 	%p25, %f41, %f214;
	selp.f32 	%f215, %f214, %f41, %p25;
	setp.gt.f32 	%p26, %f42, %f215;
	@%p26 bra 	$L__BB0_18;
	fma.rn.f32 	%f362, %f42, %f350, %f353;
	st.local.f32 	[%rd3+48], %f362;
	fma.rn.f32 	%f361, %f42, %f349, %f352;
	fma.rn.f32 	%f360, %f42, %f26, %f351;
	cvt.rzi.s32.f32 	%r193, %f362;
	cvt.rzi.s32.f32 	%r194, %f361;
	cvt.rzi.s32.f32 	%r195, %f360;
	max.s32 	%r196, %r193, 0;
	setp.lt.s32 	%p27, %r196, %r78;
	add.s32 	%r197, %r78, -1;
	selp.b32 	%r292, %r196, %r197, %p27;
	st.local.u32 	[%rd3+72], %r292;
	max.s32 	%r198, %r194, 0;
	setp.lt.s32 	%p28, %r198, %r78;
	selp.b32 	%r291, %r198, %r197, %p28;
	st.local.u32 	[%rd3+76], %r291;
	max.s32 	%r199, %r195, 0;
	setp.lt.s32 	%p29, %r199, %r78;
	selp.b32 	%r290, %r199, %r197, %p29;
	st.local.u32 	[%rd3+80], %r290;
	mad.lo.s32 	%r200, %r290, %r78, %r291;
	mad.lo.s32 	%r201, %r200, %r78, %r292;
	mul.wide.s32 	%rd31, %r201, 4;
	add.s64 	%rd32, %rd1, %rd31;
	ld.global.u8 	%rs15, [%rd32+1];
	ld.global.u8 	%rs14, [%rd32+2];
	ld.global.u8 	%rs13, [%rd32+3];
	cvt.u32.u16 	%r202, %rs13;
	cvt.u32.u16 	%r203, %rs14;
	prmt.b32 	%r204, %r203, %r202, 0x3340U;
	cvt.u32.u16 	%r205, %rs15;
	ld.global.u8 	%r206, [%rd32];
	prmt.b32 	%r207, %r206, %r205, 0x3340U;
	prmt.b32 	%r208, %r207, %r204, 0x5410U;
	st.local.u32 	[%rd3+84], %r208;
	shr.u32 	%r209, %r288, 2;
	xor.b32  	%r210, %r209, %r288;
	shl.b32 	%r211, %r210, 1;
	shl.b32 	%r212, %r306, 4;
	xor.b32  	%r213, %r211, %r212;
	xor.b32  	%r214, %r213, %r210;
	xor.b32  	%r294, %r214, %r306;
	add.s32 	%r303, %r303, 362437;
	add.s32 	%r215, %r294, %r303;
	mul.hi.u32 	%r216, %r215, -2139062143;
	shr.u32 	%r217, %r216, 7;
	mul.lo.s32 	%r218, %r217, 255;
	sub.s32 	%r219, %r215, %r218;
	setp.lt.u32 	%p30, %r219, %r206;
	@%p30 bra 	$L__BB0_21;
	cvt.rn.f32.s32 	%f216, %r283;
	mul.f32 	%f46, %f216, 0f3F000000;
	cvt.rn.f32.s32 	%f217, %r282;
	mul.f32 	%f47, %f217, 0f3F000000;
	cvt.rn.f32.s32 	%f218, %r281;
	mul.f32 	%f48, %f218, 0f3F000000;
$L__BB0_15:
	mov.u32 	%r307, %r286;
	mov.u32 	%r286, %r306;
	mov.u32 	%r306, %r294;
	cvt.rn.f32.s32 	%f219, %r292;
	add.f32 	%f220, %f219, 0f3F000000;
	cvt.rn.f32.s32 	%f221, %r291;
	add.f32 	%f222, %f221, 0f3F000000;
	cvt.rn.f32.s32 	%f223, %r290;
	add.f32 	%f224, %f223, 0f3F000000;
	add.f32 	%f225, %f220, %f46;
	sub.f32 	%f226, %f225, %f362;
	mul.f32 	%f227, %f35, %f226;
	abs.f32 	%f228, %f227;
	add.f32 	%f229, %f222, %f47;
	sub.f32 	%f230, %f229, %f361;
	mul.f32 	%f231, %f36, %f230;
	abs.f32 	%f232, %f231;
	add.f32 	%f233, %f224, %f48;
	sub.f32 	%f234, %f233, %f360;
	mul.f32 	%f235, %f37, %f234;
	abs.f32 	%f236, %f235;
	setp.gt.f32 	%p31, %f228, %f232;
	selp.f32 	%f237, %f232, %f228, %p31;
	setp.gt.f32 	%p32, %f237, %f236;
	selp.f32 	%f52, %f236, %f237, %p32;
	selp.u64 	%rd33, 1, 0, %p31;
	selp.b64 	%rd34, 2, %rd33, %p32;
	shl.b64 	%rd35, %rd34, 2;
	add.s64 	%rd36, %rd3, %rd35;
	ld.local.u32 	%r220, [%rd36+36];
	ld.local.u32 	%r221, [%rd36+72];
	add.s32 	%r222, %r221, %r220;
	st.local.u32 	[%rd36+72], %r222;
	ld.local.u32 	%r292, [%rd3+72];
	setp.gt.s32 	%p33, %r292, -1;
	setp.lt.s32 	%p34, %r292, %r78;
	and.pred  	%p35, %p33, %p34;
	ld.local.u32 	%r291, [%rd3+76];
	setp.gt.s32 	%p36, %r291, -1;
	setp.lt.s32 	%p37, %r291, %r78;
	and.pred  	%p38, %p36, %p37;
	and.pred  	%p40, %p35, %p38;
	ld.local.u32 	%r290, [%rd3+80];
	setp.gt.s32 	%p41, %r290, -1;
	setp.lt.s32 	%p42, %r290, %r78;
	and.pred  	%p43, %p41, %p42;
	and.pred  	%p45, %p40, %p43;
	not.pred 	%p46, %p45;
	@%p46 bra 	$L__BB0_18;
	fma.rn.f32 	%f362, %f52, %f350, %f362;
	st.local.f32 	[%rd3+48], %f362;
	fma.rn.f32 	%f361, %f52, %f349, %f361;
	fma.rn.f32 	%f360, %f52, %f26, %f360;
	mad.lo.s32 	%r223, %r290, %r78, %r291;
	mad.lo.s32 	%r224, %r223, %r78, %r292;
	mul.wide.s32 	%rd37, %r224, 4;
	add.s64 	%rd38, %rd1, %rd37;
	ld.global.u8 	%rs15, [%rd38+1];
	ld.global.u8 	%rs14, [%rd38+2];
	ld.global.u8 	%rs13, [%rd38+3];
	cvt.u32.u16 	%r225, %rs13;
	cvt.u32.u16 	%r226, %rs14;
	prmt.b32 	%r227, %r226, %r225, 0x3340U;
	cvt.u32.u16 	%r228, %rs15;
	ld.global.u8 	%r229, [%rd38];
	prmt.b32 	%r230, %r229, %r228, 0x3340U;
	prmt.b32 	%r231, %r230, %r227, 0x5410U;
	st.local.u32 	[%rd3+84], %r231;
	shr.u32 	%r232, %r287, 2;
	xor.b32  	%r233, %r232, %r287;
	shl.b32 	%r234, %r233, 1;
	shl.b32 	%r235, %r306, 4;
	xor.b32  	%r236, %r234, %r235;
	xor.b32  	%r237, %r236, %r233;
	xor.b32  	%r294, %r237, %r306;
	add.s32 	%r303, %r303, 362437;
	add.s32 	%r238, %r294, %r303;
	mul.hi.u32 	%r239, %r238, -2139062143;
	shr.u32 	%r240, %r239, 7;
	mul.lo.s32 	%r241, %r240, 255;
	sub.s32 	%r242, %r238, %r241;
	setp.ge.u32 	%p47, %r242, %r229;
	mov.u32 	%r287, %r307;
	@%p47 bra 	$L__BB0_15;
	cvt.rn.f32.u32 	%f238, %r292;
	add.f32 	%f239, %f238, 0f3F000000;
	cvt.rn.f32.u32 	%f240, %r291;
	add.f32 	%f241, %f240, 0f3F000000;
	cvt.rn.f32.u32 	%f242, %r290;
	add.f32 	%f243, %f242, 0f3F000000;
	sub.f32 	%f244, %f362, %f239;
	abs.f32 	%f245, %f244;
	sub.f32 	%f246, %f361, %f241;
	abs.f32 	%f247, %f246;
	sub.f32 	%f248, %f360, %f243;
	abs.f32 	%f249, %f248;
	setp.gt.f32 	%p48, %f247, %f245;
	selp.f32 	%f250, %f247, %f245, %p48;
	setp.gt.f32 	%p49, %f249, %f250;
	mov.b32 	%r243, 0;
	st.local.u32 	[%rd3+60], %r243;
	st.local.u32 	[%rd3+64], %r243;
	st.local.u32 	[%rd3+68], %r243;
	selp.u64 	%rd39, 1, 0, %p48;
	selp.b64 	%rd40, 2, %rd39, %p49;
	shl.b64 	%rd41, %rd40, 2;
	add.s64 	%rd42, %rd3, %rd41;
	ld.local.u32 	%r244, [%rd42+36];
	neg.s32 	%r245, %r244;
	cvt.rn.f32.s32 	%f251, %r245;
	st.local.f32 	[%rd42+60], %f251;
	mov.u32 	%r304, %r286;
	mov.u32 	%r305, %r306;
	mov.u32 	%r306, %r294;
	bra.uni 	$L__BB0_22;
$L__BB0_18:
	mov.f32 	%f338, 0f00000000;
	mov.f32 	%f363, %f338;
	mov.f32 	%f364, %f338;
	mov.f32 	%f365, %f338;
	@%p1 bra 	$L__BB0_25;
	setp.geu.f32 	%p61, %f26, 0f00000000;
	mov.f32 	%f363, %f356;
	mov.f32 	%f364, %f355;
	mov.f32 	%f365, %f354;
	@%p61 bra 	$L__BB0_25;
	mov.f32 	%f363, %f338;
	mov.f32 	%f364, %f338;
	mov.f32 	%f365, %f338;
	bra.uni 	$L__BB0_25;
$L__BB0_21:
	cvt.rn.f32.s32 	%f252, %r292;
	add.f32 	%f253, %f252, 0f3F000000;
	cvt.rn.f32.s32 	%f254, %r291;
	add.f32 	%f255, %f254, 0f3F000000;
	cvt.rn.f32.s32 	%f256, %r290;
	add.f32 	%f257, %f256, 0f3F000000;
	sub.f32 	%f258, %f362, %f253;
	abs.f32 	%f259, %f258;
	sub.f32 	%f260, %f361, %f255;
	abs.f32 	%f261, %f260;
	sub.f32 	%f262, %f360, %f257;
	abs.f32 	%f263, %f262;
	setp.gt.f32 	%p50, %f261, %f259;
	selp.f32 	%f264, %f261, %f259, %p50;
	setp.gt.f32 	%p51, %f263, %f264;
	mov.b32 	%r246, 0;
	st.local.u32 	[%rd3+60], %r246;
	st.local.u32 	[%rd3+64], %r246;
	st.local.u32 	[%rd3+68], %r246;
	selp.u64 	%rd43, 1, 0, %p50;
	selp.b64 	%rd44, 2, %rd43, %p51;
	shl.b64 	%rd45, %rd44, 2;
	add.s64 	%rd46, %rd3, %rd45;
	ld.local.u32 	%r247, [%rd46+36];
	neg.s32 	%r248, %r247;
	cvt.rn.f32.s32 	%f265, %r248;
	st.local.f32 	[%rd46+60], %f265;
	mov.u32 	%r307, %r287;
	mov.u32 	%r304, %r286;
	mov.u32 	%r305, %r306;
	mov.u32 	%r306, %r294;
$L__BB0_22:
	cvt.rn.f32.u16 	%f266, %rs15;
	mul.f32 	%f267, %f354, %f266;
	div.rn.f32 	%f354, %f267, 0f437F0000;
	cvt.rn.f32.u16 	%f268, %rs14;
	mul.f32 	%f269, %f355, %f268;
	div.rn.f32 	%f355, %f269, 0f437F0000;
	cvt.rn.f32.u16 	%f270, %rs13;
	mul.f32 	%f271, %f356, %f270;
	div.rn.f32 	%f356, %f271, 0f437F0000;
	ld.local.f32 	%f62, [%rd3+60];
	fma.rn.f32 	%f353, %f62, 0f3A83126F, %f362;
	st.local.f32 	[%rd3+48], %f353;
	ld.local.f32 	%f64, [%rd3+64];
	fma.rn.f32 	%f352, %f64, 0f3A83126F, %f361;
	ld.local.f32 	%f66, [%rd3+68];
	fma.rn.f32 	%f351, %f66, 0f3A83126F, %f360;
	mul.f32 	%f272, %f66, 0f00000000;
	sub.f32 	%f273, %f64, %f272;
	sub.f32 	%f274, %f272, %f62;
	mul.f32 	%f275, %f62, 0f00000000;
	mul.f32 	%f276, %f64, 0f00000000;
	sub.f32 	%f277, %f275, %f276;
	mul.f32 	%f278, %f274, %f274;
	fma.rn.f32 	%f279, %f273, %f273, %f278;
	fma.rn.f32 	%f280, %f277, %f277, %f279;
	setp.lt.f32 	%p52, %f280, 0f3A83126F;
	selp.f32 	%f281, 0f3F800000, 0f00000000, %p52;
	selp.f32 	%f282, 0f00000000, 0f3F800000, %p52;
	mul.f32 	%f283, %f64, %f282;
	mul.f32 	%f284, %f66, %f281;
	sub.f32 	%f285, %f283, %f284;
	mul.f32 	%f286, %f62, %f282;
	sub.f32 	%f287, %f272, %f286;
	mul.f32 	%f288, %f62, %f281;
	sub.f32 	%f289, %f288, %f276;
	mul.f32 	%f290, %f287, %f287;
	fma.rn.f32 	%f291, %f285, %f285, %f290;
	fma.rn.f32 	%f292, %f289, %f289, %f291;
	sqrt.rn.f32 	%f293, %f292;
	rcp.rn.f32 	%f294, %f293;
	mul.f32 	%f68, %f294, %f285;
	mul.f32 	%f69, %f294, %f287;
	mul.f32 	%f70, %f294, %f289;
	mul.f32 	%f295, %f66, %f69;
	mul.f32 	%f296, %f64, %f70;
	sub.f32 	%f297, %f295, %f296;
	mul.f32 	%f298, %f62, %f70;
	mul.f32 	%f299, %f66, %f68;
	sub.f32 	%f300, %f298, %f299;
	mul.f32 	%f301, %f68, %f64;
	mul.f32 	%f302, %f69, %f62;
	sub.f32 	%f303, %f301, %f302;
	mul.f32 	%f304, %f300, %f300;
	fma.rn.f32 	%f305, %f297, %f297, %f304;
	fma.rn.f32 	%f306, %f303, %f303, %f305;
	sqrt.rn.f32 	%f307, %f306;
	rcp.rn.f32 	%f308, %f307;
	mul.f32 	%f71, %f297, %f308;
	mul.f32 	%f72, %f300, %f308;
	mul.f32 	%f73, %f303, %f308;
$L__BB0_23:
	mov.u32 	%r288, %r306;
	shr.u32 	%r249, %r307, 2;
	xor.b32  	%r250, %r249, %r307;
	shl.b32 	%r251, %r250, 1;
	shl.b32 	%r252, %r288, 4;
	xor.b32  	%r253, %r251, %r252;
	xor.b32  	%r254, %r253, %r250;
	xor.b32  	%r287, %r254, %r288;
	add.s32 	%r255, %r303, %r287;
	add.s32 	%r256, %r255, 362437;
	and.b32  	%r257, %r256, 2147483647;
	cvt.rn.f32.u32 	%f309, %r257;
	fma.rn.f32 	%f310, %f309, 0f30000000, 0fBF000000;
	add.f32 	%f74, %f310, %f310;
	shr.u32 	%r258, %r304, 2;
	xor.b32  	%r259, %r258, %r304;
	shl.b32 	%r260, %r259, 1;
	shl.b32 	%r261, %r287, 4;
	xor.b32  	%r262, %r260, %r261;
	xor.b32  	%r263, %r262, %r259;
	xor.b32  	%r286, %r263, %r287;
	add.s32 	%r264, %r303, %r286;
	add.s32 	%r265, %r264, 724874;
	and.b32  	%r266, %r265, 2147483647;
	cvt.rn.f32.u32 	%f311, %r266;
	fma.rn.f32 	%f312, %f311, 0f30000000, 0fBF000000;
	add.f32 	%f75, %f312, %f312;
	shr.u32 	%r267, %r305, 2;
	xor.b32  	%r268, %r267, %r305;
	shl.b32 	%r269, %r268, 1;
	shl.b32 	%r270, %r286, 4;
	xor.b32  	%r271, %r269, %r270;
	xor.b32  	%r272, %r271, %r268;
	xor.b32  	%r306, %r272, %r286;
	add.s32 	%r303, %r303, 1087311;
	add.s32 	%r273, %r306, %r303;
	and.b32  	%r274, %r273, 2147483647;
	cvt.rn.f32.u32 	%f313, %r274;
	fma.rn.f32 	%f314, %f313, 0f30000000, 0fBF000000;
	add.f32 	%f76, %f314, %f314;
	mul.f32 	%f315, %f75, %f75;
	fma.rn.f32 	%f77, %f74, %f74, %f315;
	fma.rn.f32 	%f316, %f76, %f76, %f77;
	setp.gt.f32 	%p53, %f316, 0f3F800000;
	setp.lt.f32 	%p54, %f316, 0f38D1B717;
	or.pred  	%p55, %p53, %p54;
	mov.u32 	%r304, %r287;
	mov.u32 	%r305, %r286;
	mov.u32 	%r307, %r288;
	@%p55 bra 	$L__BB0_23;
	abs.f32 	%f317, %f76;
	fma.rn.f32 	%f318, %f317, %f317, %f77;
	sqrt.rn.f32 	%f319, %f318;
	rcp.rn.f32 	%f320, %f319;
	mul.f32 	%f321, %f74, %f320;
	mul.f32 	%f322, %f75, %f320;
	mul.f32 	%f323, %f317, %f320;
	mul.f32 	%f324, %f68, %f322;
	fma.rn.f32 	%f325, %f71, %f321, %f324;
	fma.rn.f32 	%f326, %f62, %f323, %f325;
	mul.f32 	%f327, %f69, %f322;
	fma.rn.f32 	%f328, %f72, %f321, %f327;
	fma.rn.f32 	%f329, %f323, %f64, %f328;
	mul.f32 	%f330, %f70, %f322;
	fma.rn.f32 	%f331, %f73, %f321, %f330;
	fma.rn.f32 	%f332, %f323, %f66, %f331;
	mul.f32 	%f333, %f329, %f329;
	fma.rn.f32 	%f334, %f326, %f326, %f333;
	fma.rn.f32 	%f335, %f332, %f332, %f334;
	sqrt.rn.f32 	%f336, %f335;
	rcp.rn.f32 	%f337, %f336;
	mul.f32 	%f350, %f326, %f337;
	mul.f32 	%f349, %f337, %f329;
	mul.f32 	%f26, %f337, %f332;
	setp.gt.f32 	%p57, %f350, 0f00000000;
	selp.b32 	%r283, 1, -1, %p57;
	st.local.u32 	[%rd3+36], %r283;
	setp.gt.f32 	%p58, %f349, 0f00000000;
	selp.b32 	%r282, 1, -1, %p58;
	st.local.u32 	[%rd3+40], %r282;
	setp.gt.f32 	%p59, %f26, 0f00000000;
	selp.b32 	%r281, 1, -1, %p59;
	st.local.u32 	[%rd3+44], %r281;
	add.s32 	%r284, %r284, 1;
	setp.ne.s32 	%p60, %r284, 12;
	mov.pred 	%p1, 0;
	mov.f32 	%f363, %f356;
	mov.f32 	%f364, %f355;
	mov.f32 	%f365, %f354;
	@%p60 bra 	$L__BB0_10;
$L__BB0_25:
	ld.param.u64 	%rd56, [render_param_5];
	ld.param.u64 	%rd55, [render_param_4];
	ld.param.u64 	%rd54, [render_param_3];
	mad.lo.s32 	%r275, %r77, %r8, %r4;
	cvta.to.global.u64 	%rd47, %rd54;
	mul.wide.s32 	%rd48, %r275, 4;
	add.s64 	%rd49, %rd47, %rd48;
	ld.global.f32 	%f340, [%rd49];
	add.f32 	%f341, %f365, %f340;
	st.global.f32 	[%rd49], %f341;
	cvta.to.global.u64 	%rd50, %rd55;
	add.s64 	%rd51, %rd50, %rd48;
	ld.global.f32 	%f342, [%rd51];
	add.f32 	%f343, %f364, %f342;
	st.global.f32 	[%rd51], %f343;
	cvta.to.global.u64 	%rd52, %rd56;
	add.s64 	%rd53, %rd52, %rd48;
	ld.global.f32 	%f344, [%rd53];
	add.f32 	%f345, %f363, %f344;
	st.global.f32 	[%rd53], %f345;
$L__BB0_26:
	ret;

}


// ===== COMPILED SASS (sm_100) =====

	.target	sm_100

	.elftype	@"ET_EXEC"


//--------------------- .note.nv.tkinfo           --------------------------
	.section	.note.nv.tkinfo,"",@"SHT_NOTE"
	.sectionflags	@"SHF_NOTE_NV_TKINFO"
	.tkinfo
        /*0018*/ 	.word	0x00000002
        /*0030*/ 	.string	""
        /*0030*/ 	.string	"ptxas"
        /*0030*/ 	.string	"Cuda compilation tools, release 13.0, V13.0.88"
        /*0030*/ 	.string	"Build cuda_13.0.r13.0/compiler.36424714_0"
        /*0030*/ 	.string	"-arch sm_100 -m 64 "



//--------------------- .note.nv.cuinfo           --------------------------
	.section	.note.nv.cuinfo,"",@"SHT_NOTE"
	.sectionflags	@"SHF_NOTE_NV_CUINFO"
        /*0018*/ 	.short	0x0002
        /*001a*/ 	.short	0x0064
        /*001c*/ 	.short	0x0082
	.zero		2


//--------------------- .nv.info                  --------------------------
	.section	.nv.info,"",@"SHT_CUDA_INFO"
	.align	4


	//----- nvinfo : EIATTR_REGCOUNT
	.align		4
        /*0000*/ 	.byte	0x04, 0x2f
        /*0002*/ 	.short	(.L_2 - .L_1)
	.align		4
.L_1:
        /*0004*/ 	.word	index@(render)
        /*0008*/ 	.word	0x00000027


	//----- nvinfo : EIATTR_FRAME_SIZE
	.align		4
.L_2:
        /*000c*/ 	.byte	0x04, 0x11
        /*000e*/ 	.short	(.L_4 - .L_3)
	.align		4
.L_3:
        /*0010*/ 	.word	index@($__internal_2_$__cuda_sm3x_div_rn_noftz_f32_slowpath)
        /*0014*/ 	.word	0x00000078


	//----- nvinfo : EIATTR_FRAME_SIZE
	.align		4
.L_4:
        /*0018*/ 	.byte	0x04, 0x11
        /*001a*/ 	.short	(.L_6 - .L_5)
	.align		4
.L_5:
        /*001c*/ 	.word	index@($__internal_1_$__cuda_sm20_sqrt_rn_f32_slowpath)
        /*0020*/ 	.word	0x00000078


	//----- nvinfo : EIATTR_FRAME_SIZE
	.align		4
.L_6:
        /*0024*/ 	.byte	0x04, 0x11
        /*0026*/ 	.short	(.L_8 - .L_7)
	.align		4
.L_7:
        /*0028*/ 	.word	index@($__internal_0_$__cuda_sm20_rcp_rn_f32_slowpath)
        /*002c*/ 	.word	0x00000078


	//----- nvinfo : EIATTR_FRAME_SIZE
	.align		4
.L_8:
        /*0030*/ 	.byte	0x04, 0x11
        /*0032*/ 	.short	(.L_10 - .L_9)
	.align		4
.L_9:
        /*0034*/ 	.word	index@(render)
        /*0038*/ 	.word	0x00000078


	//----- nvinfo : EIATTR_MIN_STACK_SIZE
	.align		4
.L_10:
        /*003c*/ 	.byte	0x04, 0x12
        /*003e*/ 	.short	(.L_12 - .L_11)
	.align		4
.L_11:
        /*0040*/ 	.word	index@(render)
        /*0044*/ 	.word	0x00000078
.L_12:


//--------------------- .nv.compat                --------------------------
	.section	.nv.compat,"",@"SHT_CUDA_COMPAT_INFO"
	.align	4
        /*0000*/ 	.byte	0x02, 0x09, 0x00, 0x00, 0x02, 0x02, 0x01, 0x00, 0x02, 0x05, 0x05, 0x00, 0x03, 0x07, 0x01, 0x01
        /*0010*/ 	.byte	0x02, 0x03, 0x00, 0x00, 0x02, 0x06, 0x01, 0x00, 0x04, 0x0b, 0x08, 0x00, 0x01, 0x00, 0x00, 0x00
        /*0020*/ 	.byte	0x00, 0x00, 0x00, 0x00


//--------------------- .nv.info.render           --------------------------
	.section	.nv.info.render,"",@"SHT_CUDA_INFO"
	.sectionflags	@""
	.align	4


	//----- nvinfo : EIATTR_CUDA_API_VERSION
	.align		4
        /*0000*/ 	.byte	0x04, 0x37
        /*0002*/ 	.short	(.L_14 - .L_13)
.L_13:
        /*0004*/ 	.word	0x00000082


	//----- nvinfo : EIATTR_KPARAM_INFO
	.align		4
.L_14:
        /*0008*/ 	.byte	0x04, 0x17
        /*000a*/ 	.short	(.L_16 - .L_15)
.L_15:
        /*000c*/ 	.word	0x00000000
        /*0010*/ 	.short	0x000b
        /*0012*/ 	.short	0x0050
        /*0014*/ 	.byte	0x00, 0xf0, 0x11, 0x00


	//----- nvinfo : EIATTR_KPARAM_INFO
	.align		4
.L_16:
        /*0018*/ 	.byte	0x04, 0x17
        /*001a*/ 	.short	(.L_18 - .L_17)
.L_17:
        /*001c*/ 	.word	0x00000000
        /*0020*/ 	.short	0x000a
        /*0022*/ 	.short	0x0048
        /*0024*/ 	.byte	0x00, 0xf5, 0x21, 0x00


	//----- nvinfo : EIATTR_KPARAM_INFO
	.align		4
.L_18:
        /*0028*/ 	.byte	0x04, 0x17
        /*002a*/ 	.short	(.L_20 - .L_19)
.L_19:
        /*002c*/ 	.word	0x00000000
        /*0030*/ 	.short	0x0009
        /*0032*/ 	.short	0x0040
        /*0034*/ 	.byte	0x00, 0xf5, 0x21, 0x00


	//----- nvinfo : EIATTR_KPARAM_INFO
	.align		4
.L_20:
        /*0038*/ 	.byte	0x04, 0x17
        /*003a*/ 	.short	(.L_22 - .L_21)
.L_21:
        /*003c*/ 	.word	0x00000000
        /*0040*/ 	.short	0x0008
        /*0042*/ 	.short	0x0038
        /*0044*/ 	.byte	0x00, 0xf5, 0x21, 0x00


	//----- nvinfo : EIATTR_KPARAM_INFO
	.align		4
.L_22:
        /*0048*/ 	.byte	0x04, 0x17
        /*004a*/ 	.short	(.L_24 - .L_23)
.L_23:
        /*004c*/ 	.word	0x00000000
        /*0050*/ 	.short	0x0007
        /*0052*/ 	.short	0x0030
        /*0054*/ 	.byte	0x00, 0xf5, 0x21, 0x00


	//----- nvinfo : EIATTR_KPARAM_INFO
	.align		4
.L_24:
        /*0058*/ 	.byte	0x04, 0x17
        /*005a*/ 	.short	(.L_26 - .L_25)
.L_25:
        /*005c*/ 	.word	0x00000000
        /*0060*/ 	.short	0x0006
        /*0062*/ 	.short	0x0028
        /*0064*/ 	.byte	0x00, 0xf0, 0x11, 0x00


	//----- nvinfo : EIATTR_KPARAM_INFO
	.align		4
.L_26:
        /*0068*/ 	.byte	0x04, 0x17
        /*006a*/ 	.short	(.L_28 - .L_27)
.L_27:
        /*006c*/ 	.word	0x00000000
        /*0070*/ 	.short	0x0005
        /*0072*/ 	.short	0x0020
        /*0074*/ 	.byte	0x00, 0xf5, 0x21, 0x00


	//----- nvinfo : EIATTR_KPARAM_INFO
	.align		4
.L_28:
        /*0078*/ 	.byte	0x04, 0x17
        /*007a*/ 	.short	(.L_30 - .L_29)
.L_29:
        /*007c*/ 	.word	0x00000000
        /*0080*/ 	.short	0x0004
        /*0082*/ 	.short	0x0018
        /*0084*/ 	.byte	0x00, 0xf5, 0x21, 0x00


	//----- nvinfo : EIATTR_KPARAM_INFO
	.align		4
.L_30:
        /*0088*/ 	.byte	0x04, 0x17
        /*008a*/ 	.short	(.L_32 - .L_31)
.L_31:
        /*008c*/ 	.word	0x00000000
        /*0090*/ 	.short	0x0003
        /*0092*/ 	.short	0x0010
        /*0094*/ 	.byte	0x00, 0xf5, 0x21, 0x00


	//----- nvinfo : EIATTR_KPARAM_INFO
	.align		4
.L_32:
        /*0098*/ 	.byte	0x04, 0x17
        /*009a*/ 	.short	(.L_34 - .L_33)
.L_33:
        /*009c*/ 	.word	0x00000000
        /*00a0*/ 	.short	0x0002
        /*00a2*/ 	.short	0x0008
        /*00a4*/ 	.byte	0x00, 0xf0, 0x11, 0x00


	//----- nvinfo : EIATTR_KPARAM_INFO
	.align		4
.L_34:
        /*00a8*/ 	.byte	0x04, 0x17
        /*00aa*/ 	.short	(.L_36 - .L_35)
.L_35:
        /*00ac*/ 	.word	0x00000000
        /*00b0*/ 	.short	0x0001
        /*00b2*/ 	.short	0x0004
        /*00b4*/ 	.byte	0x00, 0xf0, 0x11, 0x00


	//----- nvinfo : EIATTR_KPARAM_INFO
	.align		4
.L_36:
        /*00b8*/ 	.byte	0x04, 0x17
        /*00ba*/ 	.short	(.L_38 - .L_37)
.L_37:
        /*00bc*/ 	.word	0x00000000
        /*00c0*/ 	.short	0x0000
        /*00c2*/ 	.short	0x0000
        /*00c4*/ 	.byte	0x00, 0xf0, 0x11, 0x00


	//----- nvinfo : EIATTR_SPARSE_MMA_MASK
	.align		4
.L_38:
        /*00c8*/ 	.byte	0x03, 0x50
        /*00ca*/ 	.short	0x0000


	//----- nvinfo : EIATTR_MAXREG_COUNT
	.align		4
        /*00cc*/ 	.byte	0x03, 0x1b
        /*00ce*/ 	.short	0x00ff


	//----- nvinfo : EIATTR_MERCURY_ISA_VERSION
	.align		4
        /*00d0*/ 	.byte	0x03, 0x5f
        /*00d2*/ 	.short	0x0101


	//----- nvinfo : EIATTR_VRC_CTA_INIT_COUNT
	.align		4
        /*00d4*/ 	.byte	0x02, 0x4a
	.zero		1
	.zero		1


	//----- nvinfo : EIATTR_EXIT_INSTR_OFFSETS
	.align		4
        /*00d8*/ 	.byte	0x04, 0x1c
        /*00da*/ 	.short	(.L_40 - .L_39)


	//   ....[0]....
.L_39:
        /*00dc*/ 	.word	0x00000120


	//   ....[1]....
        /*00e0*/ 	.word	0x00004260


	//----- nvinfo : EIATTR_CRS_STACK_SIZE
	.align		4
.L_40:
        /*00e4*/ 	.byte	0x04, 0x1e
        /*00e6*/ 	.short	(.L_42 - .L_41)
.L_41:
        /*00e8*/ 	.word	0x00000000


	//----- nvinfo : EIATTR_CBANK_PARAM_SIZE
	.align		4
.L_42:
        /*00ec*/ 	.byte	0x03, 0x19
        /*00ee*/ 	.short	0x0054


	//----- nvinfo : EIATTR_PARAM_CBANK
	.align		4
        /*00f0*/ 	.byte	0x04, 0x0a
        /*00f2*/ 	.short	(.L_44 - .L_43)
	.align		4
.L_43:
        /*00f4*/ 	.word	index@(.nv.constant0.render)
        /*00f8*/ 	.short	0x0380
        /*00fa*/ 	.short	0x0054


	//----- nvinfo : EIATTR_SW_WAR
	.align		4
.L_44:
        /*00fc*/ 	.byte	0x04, 0x36
        /*00fe*/ 	.short	(.L_46 - .L_45)
.L_45:
        /*0100*/ 	.word	0x00000008
.L_46:


//--------------------- .nv.callgraph             --------------------------
	.section	.nv.callgraph,"",@"SHT_CUDA_CALLGRAPH"
	.align	4
	.sectionentsize	8
	.align		4
        /*0000*/ 	.word	0x00000000
	.align		4
        /*0004*/ 	.word	0xffffffff
	.align		4
        /*0008*/ 	.word	0x00000000
	.align		4
        /*000c*/ 	.word	0xfffffffe
	.align		4
        /*0010*/ 	.word	0x00000000
	.align		4
        /*0014*/ 	.word	0xfffffffd
	.align		4
        /*0018*/ 	.word	0x00000000
	.align		4
        /*001c*/ 	.word	0xfffffffc


//--------------------- .nv.constant4             --------------------------
	.section	.nv.constant4,"a",@progbits
	.align	8
	.align		8
.nv.constant4:
        /*0000*/ 	.dword	__cudart_i2opi_f


//--------------------- .text.render              --------------------------
	.section	.text.render,"ax",@progbits
	.align	128
        .global         render
        .type           render,@function
        .size           render,(.L_x_110 - render)
        .other          render,@"STO_CUDA_ENTRY STV_DEFAULT"
render:
.text.render:
[----:B------:R-:W0:Y:S01]  /*0000*/  LDC R1, c[0x0][0x37c] ;  /* 0x0000df00ff017b82 */ /* 0x000e220000000800 */
[----:B------:R-:W1:Y:S07]  /*0010*/  S2R R25, SR_TID.Y ;  /* 0x0000000000197919 */ /* 0x000e6e0000002200 */
[----:B------:R-:W2:Y:S01]  /*0020*/  LDC R19, c[0x0][0x360] ;  /* 0x0000d800ff137b82 */ /* 0x000ea20000000800 */
[----:B------:R-:W3:Y:S01]  /*0030*/  LDCU UR7, c[0x0][0x388] ;  /* 0x00007100ff0777ac */ /* 0x000ee20008000800 */
[----:B0-----:R-:W-:Y:S01]  /*0040*/  VIADD R1, R1, 0xffffff88 ;  /* 0xffffff8801017836 */ /* 0x001fe20000000000 */
[----:B------:R-:W2:Y:S01]  /*0050*/  S2R R14, SR_TID.X ;  /* 0x00000000000e7919 */ /* 0x000ea20000002100 */
[----:B------:R-:W0:Y:S04]  /*0060*/  LDCU UR6, c[0x0][0x384] ;  /* 0x00007080ff0677ac */ /* 0x000e280008000800 */
[----:B------:R-:W1:Y:S08]  /*0070*/  S2UR UR5, SR_CTAID.Y ;  /* 0x00000000000579c3 */ /* 0x000e700000002600 */
[----:B------:R-:W1:Y:S01]  /*0080*/  LDC R20, c[0x0][0x364] ;  /* 0x0000d900ff147b82 */ /* 0x000e620000000800 */
[----:B---3--:R-:W-:-:S02]  /*0090*/  I2FP.F32.S32 R27, UR7 ;  /* 0x00000007001b7c45 */ /* 0x008fc40008201400 */
[----:B0-----:R-:W-:-:S05]  /*00a0*/  I2FP.F32.S32 R28, UR6 ;  /* 0x00000006001c7c45 */ /* 0x001fca0008201400 */
[----:B------:R-:W2:Y:S01]  /*00b0*/  S2UR UR4, SR_CTAID.X ;  /* 0x00000000000479c3 */ /* 0x000ea20000002500 */
[----:B-1----:R-:W-:-:S05]  /*00c0*/  IMAD R15, R20, UR5, R25 ;  /* 0x00000005140f7c24 */ /* 0x002fca000f8e0219 */
[----:B------:R-:W-:Y:S01]  /*00d0*/  I2FP.F32.U32 R2, R15 ;  /* 0x0000000f00027245 */ /* 0x000fe20000201000 */
[----:B--2---:R-:W-:-:S03]  /*00e0*/  IMAD R18, R19, UR4, R14 ;  /* 0x0000000413127c24 */ /* 0x004fc6000f8e020e */
[----:B------:R-:W-:Y:S02]  /*00f0*/  FSETP.GE.AND P0, PT, R2, R27, PT ;  /* 0x0000001b0200720b */ /* 0x000fe40003f06000 */
[----:B------:R-:W-:-:S04]  /*0100*/  I2FP.F32.S32 R21, R18 ;  /* 0x0000001200157245 */ /* 0x000fc80000201400 */
[----:B------:R-:W-:-:S13]  /*0110*/  FSETP.GE.OR P0, PT, R21, R28, P0 ;  /* 0x0000001c1500720b */ /* 0x000fda0000706400 */
[----:B------:R-:W-:Y:S05]  /*0120*/  @P0 EXIT ;  /* 0x000000000000094d */ /* 0x000fea0003800000 */
[----:B------:R-:W0:Y:S01]  /*0130*/  LDC.64 R12, c[0x0][0x3c0] ;  /* 0x0000f000ff0c7b82 */ /* 0x000e220000000a00 */
[----:B------:R-:W0:Y:S01]  /*0140*/  LDCU.64 UR8, c[0x0][0x358] ;  /* 0x00006b00ff0877ac */ /* 0x000e220008000a00 */
[----:B------:R-:W1:Y:S06]  /*0150*/  LDCU UR6, c[0x0][0x370] ;  /* 0x00006e00ff0677ac */ /* 0x000e6c0008000800 */
[----:B------:R-:W2:Y:S01]  /*0160*/  LDC R6, c[0x0][0x380] ;  /* 0x0000e000ff067b82 */ /* 0x000ea20000000800 */
[----:B0-----:R-:W3:Y:S04]  /*0170*/  LDG.E R3, desc[UR8][R12.64+0x4] ;  /* 0x000004080c037981 */ /* 0x001ee8000c1e1900 */
[----:B------:R-:W4:Y:S04]  /*0180*/  LDG.E R7, desc[UR8][R12.64] ;  /* 0x000000080c077981 */ /* 0x000f28000c1e1900 */
[----:B------:R0:W4:Y:S01]  /*0190*/  LDG.E R8, desc[UR8][R12.64+0x8] ;  /* 0x000008080c087981 */ /* 0x000122000c1e1900 */
[----:B------:R-:W2:Y:S01]  /*01a0*/  LDC.64 R16, c[0x0][0x3c8] ;  /* 0x0000f200ff107b82 */ /* 0x000ea20000000a00 */
[----:B-1----:R-:W-:-:S07]  /*01b0*/  UIMAD UR4, UR5, UR6, UR4 ;  /* 0x00000006050472a4 */ /* 0x002fce000f8e0204 */
[----:B------:R-:W1:Y:S01]  /*01c0*/  LDC.64 R22, c[0x0][0x3b8] ;  /* 0x0000ee00ff167b82 */ /* 0x000e620000000a00 */
[----:B0-----:R-:W-:-:S04]  /*01d0*/  IMAD R12, R20, UR4, R25 ;  /* 0x00000004140c7c24 */ /* 0x001fc8000f8e0219 */
[----:B------:R-:W-:Y:S01]  /*01e0*/  IMAD R12, R12, R19, R14 ;  /* 0x000000130c0c7224 */ /* 0x000fe200078e020e */
[C---:B--2---:R-:W-:Y:S02]  /*01f0*/  LOP3.LUT R14, R6.reuse, 0xbaabfcb, RZ, 0x3c, !PT ;  /* 0x0baabfcb060e7812 */ /* 0x044fe400078e3cff */
[----:B------:R-:W-:Y:S02]  /*0200*/  LOP3.LUT R20, R6, 0x98ab47f1, RZ, 0x3c, !PT ;  /* 0x98ab47f106147812 */ /* 0x000fe400078e3cff */
[C---:B------:R-:W-:Y:S02]  /*0210*/  LOP3.LUT R13, R12.reuse, 0x7123bbcc, RZ, 0x3c, !PT ;  /* 0x7123bbcc0c0d7812 */ /* 0x040fe400078e3cff */
[----:B------:R-:W-:-:S03]  /*0220*/  LOP3.LUT R19, R12, 0x78633ff0, RZ, 0x3c, !PT ;  /* 0x78633ff00c137812 */ /* 0x000fc600078e3cff */
[----:B------:R-:W-:Y:S01]  /*0230*/  IMAD.IADD R13, R13, 0x1, R14 ;  /* 0x000000010d0d7824 */ /* 0x000fe200078e020e */
[----:B------:R-:W-:Y:S01]  /*0240*/  IADD3 R19, PT, PT, R20, 0x3e9, R19 ;  /* 0x000003e914137810 */ /* 0x000fe20007ffe013 */
[----:B------:R-:W5:Y:S04]  /*0250*/  LDG.E R11, desc[UR8][R16.64] ;  /* 0x00000008100b7981 */ /* 0x000f68000c1e1900 */
[----:B------:R-:W5:Y:S01]  /*0260*/  LDG.E R9, desc[UR8][R16.64+0x4] ;  /* 0x0000040810097981 */ /* 0x000f62000c1e1900 */
[----:B------:R-:W-:-:S03]  /*0270*/  SHF.R.U32.HI R20, RZ, 0x10, R19 ;  /* 0x00000010ff147819 */ /* 0x000fc60000011613 */
[----:B------:R0:W5:Y:S01]  /*0280*/  LDG.E R10, desc[UR8][R16.64+0x8] ;  /* 0x00000808100a7981 */ /* 0x000162000c1e1900 */
[----:B------:R-:W-:Y:S02]  /*0290*/  SHF.R.U32.HI R14, RZ, 0x10, R13 ;  /* 0x00000010ff0e7819 */ /* 0x000fe4000001160d */
[----:B------:R-:W-:Y:S01]  /*02a0*/  LOP3.LUT R20, R19, R20, RZ, 0x3c, !PT ;  /* 0x0000001413147212 */ /* 0x000fe200078e3cff */
[----:B-1----:R-:W5:Y:S04]  /*02b0*/  LDG.E R0, desc[UR8][R22.64] ;  /* 0x0000000816007981 */ /* 0x002f68000c1e1900 */
[----:B------:R-:W5:Y:S01]  /*02c0*/  LDG.E R4, desc[UR8][R22.64+0x4] ;  /* 0x0000040816047981 */ /* 0x000f62000c1e1900 */
[----:B0-----:R-:W-:Y:S02]  /*02d0*/  LOP3.LUT R17, R6, 0xffaabccb, RZ, 0x3c, !PT ;  /* 0xffaabccb06117812 */ /* 0x001fe400078e3cff */
[----:B------:R-:W-:Y:S01]  /*02e0*/  LOP3.LUT R16, R12, 0x78ddcc, RZ, 0x3c, !PT ;  /* 0x0078ddcc0c107812 */ /* 0x000fe200078e3cff */
[----:B------:R0:W5:Y:S03]  /*02f0*/  LDG.E R5, desc[UR8][R22.64+0x8] ;  /* 0x0000080816057981 */ /* 0x000166000c1e1900 */
[----:B------:R-:W-:-:S02]  /*0300*/  IADD3 R16, PT, PT, R17, -0x17, R16 ;  /* 0xffffffe911107810 */ /* 0x000fc40007ffe010 */
[----:B------:R-:W-:Y:S02]  /*0310*/  LOP3.LUT R14, R13, R14, RZ, 0x3c, !PT ;  /* 0x0000000e0d0e7212 */ /* 0x000fe400078e3cff */
[----:B------:R-:W-:Y:S02]  /*0320*/  SHF.R.U32.HI R13, RZ, 0x10, R16 ;  /* 0x00000010ff0d7819 */ /* 0x000fe40000011610 */
[----:B------:R-:W-:Y:S02]  /*0330*/  SHF.L.U32 R17, R20, 0x3, RZ ;  /* 0x0000000314117819 */ /* 0x000fe400000006ff */
[----:B------:R-:W-:Y:S01]  /*0340*/  LOP3.LUT R16, R16, R13, RZ, 0x3c, !PT ;  /* 0x0000000d10107212 */ /* 0x000fe200078e3cff */
[----:B------:R-:W-:Y:S01]  /*0350*/  IMAD.SHL.U32 R13, R14, 0x8, RZ ;  /* 0x000000080e0d7824 */ /* 0x000fe200078e00ff */
[----:B------:R-:W-:Y:S02]  /*0360*/  LOP3.LUT R20, R20, 0x3d, RZ, 0x3c, !PT ;  /* 0x0000003d14147812 */ /* 0x000fe400078e3cff */
[----:B------:R-:W-:-:S02]  /*0370*/  LOP3.LUT R17, R17, 0x1e8, RZ, 0x3c, !PT ;  /* 0x000001e811117812 */ /* 0x000fc400078e3cff */
[----:B0-----:R-:W-:Y:S02]  /*0380*/  LOP3.LUT R22, R6, 0x19d86b2d, RZ, 0x3c, !PT ;  /* 0x19d86b2d06167812 */ /* 0x001fe400078e3cff */
[----:B------:R-:W-:Y:S02]  /*0390*/  LOP3.LUT R19, R12, 0x893ff87, RZ, 0x3c, !PT ;  /* 0x0893ff870c137812 */ /* 0x000fe400078e3cff */
[----:B------:R-:W-:Y:S01]  /*03a0*/  IADD3 R20, PT, PT, R20, R17, RZ ;  /* 0x0000001114147210 */ /* 0x000fe20007ffe0ff */
[----:B------:R-:W-:Y:S01]  /*03b0*/  IMAD.SHL.U32 R17, R16, 0x8, RZ ;  /* 0x0000000810117824 */ /* 0x000fe200078e00ff */
[----:B------:R-:W-:Y:S02]  /*03c0*/  LOP3.LUT R14, R14, 0x3d, RZ, 0x3c, !PT ;  /* 0x0000003d0e0e7812 */ /* 0x000fe400078e3cff */
[----:B------:R-:W-:Y:S01]  /*03d0*/  LOP3.LUT R13, R13, 0x1e8, RZ, 0x3c, !PT ;  /* 0x000001e80d0d7812 */ /* 0x000fe200078e3cff */
[----:B------:R-:W-:Y:S01]  /*03e0*/  IMAD.IADD R22, R19, 0x1, -R22 ;  /* 0x0000000113167824 */ /* 0x000fe200078e0a16 */
[----:B------:R-:W-:-:S02]  /*03f0*/  SHF.R.U32.HI R19, RZ, 0x4, R20 ;  /* 0x00000004ff137819 */ /* 0x000fc40000011614 */
[----:B------:R-:W-:Y:S01]  /*0400*/  LOP3.LUT R16, R16, 0x3d, RZ, 0x3c, !PT ;  /* 0x0000003d10107812 */ /* 0x000fe200078e3cff */
[----:B------:R-:W-:Y:S01]  /*0410*/  IMAD.IADD R13, R14, 0x1, R13 ;  /* 0x000000010e0d7824 */ /* 0x000fe200078e020d */
[----:B------:R-:W-:Y:S02]  /*0420*/  LOP3.LUT R17, R17, 0x1e8, RZ, 0x3c, !PT ;  /* 0x000001e811117812 */ /* 0x000fe400078e3cff */
[----:B------:R-:W-:Y:S02]  /*0430*/  LOP3.LUT R19, R19, R20, RZ, 0x3c, !PT ;  /* 0x0000001413137212 */ /* 0x000fe400078e3cff */
[----:B------:R-:W-:Y:S02]  /*0440*/  SHF.R.U32.HI R23, RZ, 0x10, R22 ;  /* 0x00000010ff177819 */ /* 0x000fe40000011616 */
[----:B------:R-:W-:Y:S02]  /*0450*/  IADD3 R16, PT, PT, R16, R17, RZ ;  /* 0x0000001110107210 */ /* 0x000fe40007ffe0ff */
[----:B------:R-:W-:Y:S01]  /*0460*/  SHF.R.U32.HI R14, RZ, 0x4, R13 ;  /* 0x00000004ff0e7819 */ /* 0x000fe2000001160d */
[----:B------:R-:W-:Y:S01]  /*0470*/  IMAD R19, R19, 0x27d4eb2d, RZ ;  /* 0x27d4eb2d13137824 */ /* 0x000fe200078e02ff */
[----:B------:R-:W-:-:S02]  /*0480*/  LOP3.LUT R23, R22, R23, RZ, 0x3c, !PT ;  /* 0x0000001716177212 */ /* 0x000fc400078e3cff */
[----:B------:R-:W-:Y:S02]  /*0490*/  SHF.R.U32.HI R17, RZ, 0x4, R16 ;  /* 0x00000004ff117819 */ /* 0x000fe40000011610 */
[----:B------:R-:W-:Y:S02]  /*04a0*/  LOP3.LUT R14, R14, R13, RZ, 0x3c, !PT ;  /* 0x0000000d0e0e7212 */ /* 0x000fe400078e3cff */
[----:B------:R-:W-:Y:S01]  /*04b0*/  LOP3.LUT R13, R6, 0xa30fb67a, RZ, 0x3c, !PT ;  /* 0xa30fb67a060d7812 */ /* 0x000fe200078e3cff */
[----:B------:R-:W-:Y:S01]  /*04c0*/  IMAD.SHL.U32 R20, R23, 0x8, RZ ;  /* 0x0000000817147824 */ /* 0x000fe200078e00ff */
[----:B------:R-:W-:Y:S01]  /*04d0*/  LOP3.LUT R17, R17, R16, RZ, 0x3c, !PT ;  /* 0x0000001011117212 */ /* 0x000fe200078e3cff */
[----:B------:R-:W-:Y:S01]  /*04e0*/  IMAD R14, R14, 0x27d4eb2d, RZ ;  /* 0x27d4eb2d0e0e7824 */ /* 0x000fe200078e02ff */
[----:B------:R-:W-:Y:S02]  /*04f0*/  SHF.R.U32.HI R6, RZ, 0xf, R19 ;  /* 0x0000000fff067819 */ /* 0x000fe40000011613 */
[----:B------:R-:W-:Y:S01]  /*0500*/  LOP3.LUT R12, R12, 0xfabbcddc, RZ, 0x3c, !PT ;  /* 0xfabbcddc0c0c7812 */ /* 0x000fe200078e3cff */
[----:B------:R-:W-:Y:S01]  /*0510*/  IMAD R17, R17, 0x27d4eb2d, RZ ;  /* 0x27d4eb2d11117824 */ /* 0x000fe200078e02ff */
[----:B------:R-:W-:-:S02]  /*0520*/  LOP3.LUT R19, R6, R19, RZ, 0x3c, !PT ;  /* 0x0000001306137212 */ /* 0x000fc400078e3cff */
[----:B------:R-:W-:Y:S02]  /*0530*/  IADD3 R12, PT, PT, R13, 0x7, R12 ;  /* 0x000000070d0c7810 */ /* 0x000fe40007ffe00c */
[----:B------:R-:W-:Y:S02]  /*0540*/  LOP3.LUT R23, R23, 0x3d, RZ, 0x3c, !PT ;  /* 0x0000003d17177812 */ /* 0x000fe400078e3cff */
[----:B------:R-:W-:Y:S02]  /*0550*/  LOP3.LUT R20, R20, 0x1e8, RZ, 0x3c, !PT ;  /* 0x000001e814147812 */ /* 0x000fe400078e3cff */
[----:B------:R-:W-:Y:S02]  /*0560*/  SHF.R.U32.HI R13, RZ, 0xf, R14 ;  /* 0x0000000fff0d7819 */ /* 0x000fe4000001160e */
[----:B------:R-:W-:Y:S02]  /*0570*/  SHF.R.U32.HI R16, RZ, 0x2, R19 ;  /* 0x00000002ff107819 */ /* 0x000fe40000011613 */
[----:B------:R-:W-:-:S02]  /*0580*/  IADD3 R20, PT, PT, R23, R20, RZ ;  /* 0x0000001417147210 */ /* 0x000fc40007ffe0ff */
[----:B------:R-:W-:Y:S02]  /*0590*/  SHF.R.U32.HI R6, RZ, 0xf, R17 ;  /* 0x0000000fff067819 */ /* 0x000fe40000011611 */
[----:B------:R-:W-:Y:S02]  /*05a0*/  LOP3.LUT R13, R13, R14, RZ, 0x3c, !PT ;  /* 0x0000000e0d0d7212 */ /* 0x000fe400078e3cff */
[----:B------:R-:W-:Y:S02]  /*05b0*/  LOP3.LUT R16, R16, R19, RZ, 0x3c, !PT ;  /* 0x0000001310107212 */ /* 0x000fe400078e3cff */
[----:B------:R-:W-:Y:S01]  /*05c0*/  SHF.R.U32.HI R23, RZ, 0x4, R20 ;  /* 0x00000004ff177819 */ /* 0x000fe20000011614 */
[----:B------:R-:W-:Y:S01]  /*05d0*/  IMAD.SHL.U32 R19, R13, 0x10, RZ ;  /* 0x000000100d137824 */ /* 0x000fe200078e00ff */
[----:B------:R-:W-:Y:S02]  /*05e0*/  LOP3.LUT R6, R6, R17, RZ, 0x3c, !PT ;  /* 0x0000001106067212 */ /* 0x000fe400078e3cff */
[----:B------:R-:W-:-:S02]  /*05f0*/  SHF.L.U32 R14, R16, 0x1, RZ ;  /* 0x00000001100e7819 */ /* 0x000fc400000006ff */
[----:B------:R-:W-:Y:S02]  /*0600*/  LOP3.LUT R23, R23, R20, RZ, 0x3c, !PT ;  /* 0x0000001417177212 */ /* 0x000fe400078e3cff */
[----:B------:R-:W-:Y:S02]  /*0610*/  SHF.R.U32.HI R25, RZ, 0x2, R6 ;  /* 0x00000002ff197819 */ /* 0x000fe40000011606 */
[----:B------:R-:W-:Y:S02]  /*0620*/  SHF.R.U32.HI R17, RZ, 0x10, R12 ;  /* 0x00000010ff117819 */ /* 0x000fe4000001160c */
[----:B------:R-:W-:Y:S01]  /*0630*/  LOP3.LUT R19, R13, R19, R14, 0x96, !PT ;  /* 0x000000130d137212 */ /* 0x000fe200078e960e */
[----:B------:R-:W-:Y:S01]  /*0640*/  IMAD R23, R23, 0x27d4eb2d, RZ ;  /* 0x27d4eb2d17177824 */ /* 0x000fe200078e02ff */
[----:B------:R-:W-:Y:S02]  /*0650*/  LOP3.LUT R25, R25, R6, RZ, 0x3c, !PT ;  /* 0x0000000619197212 */ /* 0x000fe400078e3cff */
[----:B------:R-:W-:-:S02]  /*0660*/  LOP3.LUT R12, R12, R17, RZ, 0x3c, !PT ;  /* 0x000000110c0c7212 */ /* 0x000fc400078e3cff */
[----:B------:R-:W-:Y:S01]  /*0670*/  LOP3.LUT R17, R19, R16, RZ, 0x3c, !PT ;  /* 0x0000001013117212 */ /* 0x000fe200078e3cff */
[----:B------:R-:W-:Y:S01]  /*0680*/  IMAD.SHL.U32 R16, R25, 0x2, RZ ;  /* 0x0000000219107824 */ /* 0x000fe200078e00ff */
[----:B------:R-:W-:Y:S02]  /*0690*/  SHF.R.U32.HI R6, RZ, 0xf, R23 ;  /* 0x0000000fff067819 */ /* 0x000fe40000011617 */
[----:B------:R-:W-:-:S04]  /*06a0*/  SHF.L.U32 R19, R17, 0x4, RZ ;  /* 0x0000000411137819 */ /* 0x000fc800000006ff */
[----:B------:R-:W-:Y:S01]  /*06b0*/  LOP3.LUT R20, R25, R16, R19, 0x96, !PT ;  /* 0x0000001019147212 */ /* 0x000fe200078e9613 */
[----:B---3--:R-:W-:-:S04]  /*06c0*/  FMUL R14, R3, R3 ;  /* 0x00000003030e7220 */ /* 0x008fc80000400000 */
[----:B----4-:R-:W-:Y:S01]  /*06d0*/  FFMA R29, R7, R7, R14 ;  /* 0x00000007071d7223 */ /* 0x010fe2000000000e */
[----:B------:R-:W-:Y:S01]  /*06e0*/  LOP3.LUT R14, R6, R23, RZ, 0x3c, !PT ;  /* 0x00000017060e7212 */ /* 0x000fe200078e3cff */
[----:B------:R-:W-:Y:S02]  /*06f0*/  IMAD.SHL.U32 R6, R12, 0x8, RZ ;  /* 0x000000080c067824 */ /* 0x000fe400078e00ff */
[----:B------:R-:W-:Y:S01]  /*0700*/  FFMA R16, R8, R8, R29 ;  /* 0x0000000808107223 */ /* 0x000fe2000000001d */
[----:B------:R-:W-:Y:S02]  /*0710*/  LOP3.LUT R12, R12, 0x3d, RZ, 0x3c, !PT ;  /* 0x0000003d0c0c7812 */ /* 0x000fe400078e3cff */
[----:B------:R-:W-:Y:S01]  /*0720*/  LOP3.LUT R23, R6, 0x1e8, RZ, 0x3c, !PT ;  /* 0x000001e806177812 */ /* 0x000fe200078e3cff */
[----:B------:R-:W-:Y:S01]  /*0730*/  VIADD R22, R16, 0xf3000000 ;  /* 0xf300000010167836 */ /* 0x000fe20000000000 */
[----:B------:R-:W-:Y:S02]  /*0740*/  IADD3 R19, PT, PT, R14, 0xb0f8a, RZ ;  /* 0x000b0f8a0e137810 */ /* 0x000fe40007ffe0ff */
[----:B------:R-:W-:Y:S01]  /*0750*/  LOP3.LUT R6, R20, R17, RZ, 0x3c, !PT ;  /* 0x0000001114067212 */ /* 0x000fe200078e3cff */
[----:B------:R-:W-:Y:S01]  /*0760*/  IMAD.IADD R12, R12, 0x1, R23 ;  /* 0x000000010c0c7824 */ /* 0x000fe200078e0217 */
[----:B------:R-:W-:-:S02]  /*0770*/  ISETP.GT.U32.AND P0, PT, R22, 0x727fffff, PT ;  /* 0x727fffff1600780c */ /* 0x000fc40003f04070 */
[----:B------:R-:W-:Y:S01]  /*0780*/  IADD3 R14, PT, PT, R14, 0x587c5, R17 ;  /* 0x000587c50e0e7810 */ /* 0x000fe20007ffe011 */
[----:B------:R0:W1:Y:S01]  /*0790*/  MUFU.RSQ R29, R16 ;  /* 0x00000010001d7308 */ /* 0x0000620000001400 */
[----:B------:R-:W-:Y:S02]  /*07a0*/  IADD3 R20, PT, PT, R6, R19, RZ ;  /* 0x0000001306147210 */ /* 0x000fe40007ffe0ff */
[----:B------:R-:W-:Y:S02]  /*07b0*/  LOP3.LUT R14, R14, 0x7fffffff, RZ, 0xc0, !PT ;  /* 0x7fffffff0e0e7812 */ /* 0x000fe400078ec0ff */
[----:B------:R-:W-:Y:S02]  /*07c0*/  LOP3.LUT R20, R20, 0x7fffffff, RZ, 0xc0, !PT ;  /* 0x7fffffff14147812 */ /* 0x000fe400078ec0ff */
[----:B------:R-:W-:Y:S02]  /*07d0*/  SHF.R.U32.HI R23, RZ, 0x4, R12 ;  /* 0x00000004ff177819 */ /* 0x000fe4000001160c */
[----:B------:R-:W-:-:S02]  /*07e0*/  I2FP.F32.U32 R26, R14 ;  /* 0x0000000e001a7245 */ /* 0x000fc40000201000 */
[----:B------:R-:W-:Y:S02]  /*07f0*/  I2FP.F32.U32 R25, R20 ;  /* 0x0000001400197245 */ /* 0x000fe40000201000 */
[----:B------:R-:W-:Y:S01]  /*0800*/  LOP3.LUT R14, R23, R12, RZ, 0x3c, !PT ;  /* 0x0000000c170e7212 */ /* 0x000fe200078e3cff */
[----:B------:R-:W-:Y:S02]  /*0810*/  FFMA R26, R26, 4.6566128730773925781e-10, R21 ;  /* 0x300000001a1a7823 */ /* 0x000fe40000000015 */
[----:B------:R-:W-:Y:S02]  /*0820*/  FFMA R25, R25, 4.6566128730773925781e-10, R2 ;  /* 0x3000000019197823 */ /* 0x000fe40000000002 */
[----:B------:R-:W-:Y:S01]  /*0830*/  IMAD R14, R14, 0x27d4eb2d, RZ ;  /* 0x27d4eb2d0e0e7824 */ /* 0x000fe200078e02ff */
[----:B01----:R-:W-:Y:S06]  /*0840*/  @!P0 BRA `(.L_x_0) ;  /* 0x0000000000188947 */ /* 0x003fec0003800000 */
[----:B------:R-:W-:Y:S01]  /*0850*/  BSSY.RECONVERGENT B0, `(.L_x_1) ;  /* 0x0000003000007945 */ /* 0x000fe20003800200 */
[----:B------:R-:W-:-:S07]  /*0860*/  MOV R12, 0x880 ;  /* 0x00000880000c7802 */ /* 0x000fce0000000f00 */
[----:B-----5:R-:W-:Y:S05]  /*0870*/  CALL.REL.NOINC `($__internal_1_$__cuda_sm20_sqrt_rn_f32_slowpath) ;  /* 0x0000003c00507944 */ /* 0x020fea0003c00000 */
[----:B------:R-:W-:Y:S05]  /*0880*/  BSYNC.RECONVERGENT B0 ;  /* 0x0000000000007941 */ /* 0x000fea0003800200 */
.L_x_1:
[----:B------:R-:W-:Y:S01]  /*0890*/  MOV R12, R23 ;  /* 0x00000017000c7202 */ /* 0x000fe20000000f00 */
[----:B------:R-:W-:Y:S06]  /*08a0*/  BRA `(.L_x_2) ;  /* 0x0000000000107947 */ /* 0x000fec0003800000 */
.L_x_0:
[----:B------:R-:W-:Y:S01]  /*08b0*/  FMUL.FTZ R21, R16, R29 ;  /* 0x0000001d10157220 */ /* 0x000fe20000410000 */
[----:B------:R-:W-:-:S03]  /*08c0*/  FMUL.FTZ R29, R29, 0.5 ;  /* 0x3f0000001d1d7820 */ /* 0x000fc60000410000 */
[----:B------:R-:W-:-:S04]  /*08d0*/  FFMA R12, -R21, R21, R16 ;  /* 0x00000015150c7223 */ /* 0x000fc80000000110 */
[----:B------:R-:W-:-:S07]  /*08e0*/  FFMA R12, R12, R29, R21 ;  /* 0x0000001d0c0c7223 */ /* 0x000fce0000000015 */
.L_x_2:
[----:B------:R-:W-:Y:S01]  /*08f0*/  VIADD R2, R12, 0x1800000 ;  /* 0x018000000c027836 */ /* 0x000fe20000000000 */
[----:B------:R-:W-:Y:S04]  /*0900*/  BSSY.RECONVERGENT B0, `(.L_x_3) ;  /* 0x000000b000007945 */ /* 0x000fe80003800200 */
[----:B------:R-:W-:-:S04]  /*0910*/  LOP3.LUT R2, R2, 0x7f800000, RZ, 0xc0, !PT ;  /* 0x7f80000002027812 */ /* 0x000fc800078ec0ff */
[----:B------:R-:W-:-:S13]  /*0920*/  ISETP.GT.U32.AND P0, PT, R2, 0x1ffffff, PT ;  /* 0x01ffffff0200780c */ /* 0x000fda0003f04070 */
[----:B------:R-:W-:Y:S05]  /*0930*/  @P0 BRA `(.L_x_4) ;  /* 0x00000000000c0947 */ /* 0x000fea0003800000 */
[----:B------:R-:W-:-:S07]  /*0940*/  MOV R16, 0x960 ;  /* 0x0000096000107802 */ /* 0x000fce0000000f00 */
[----:B-----5:R-:W-:Y:S05]  /*0950*/  CALL.REL.NOINC `($__internal_0_$__cuda_sm20_rcp_rn_f32_slowpath) ;  /* 0x0000003800447944 */ /* 0x020fea0003c00000 */
[----:B------:R-:W-:Y:S05]  /*0960*/  BRA `(.L_x_5) ;  /* 0x0000000000107947 */ /* 0x000fea0003800000 */
.L_x_4:
[----:B------:R-:W0:Y:S02]  /*0970*/  MUFU.RCP R21, R12 ;  /* 0x0000000c00157308 */ /* 0x000e240000001000 */
[----:B0-----:R-:W-:-:S04]  /*0980*/  FFMA R2, R21, R12, -1 ;  /* 0xbf80000015027423 */ /* 0x001fc8000000000c */
[----:B------:R-:W-:-:S04]  /*0990*/  FADD.FTZ R2, -R2, -RZ ;  /* 0x800000ff02027221 */ /* 0x000fc80000010100 */
[----:B------:R-:W-:-:S07]  /*09a0*/  FFMA R22, R21, R2, R21 ;  /* 0x0000000215167223 */ /* 0x000fce0000000015 */
.L_x_5:
[----:B------:R-:W-:Y:S05]  /*09b0*/  BSYNC.RECONVERGENT B0 ;  /* 0x0000000000007941 */ /* 0x000fea0003800200 */
.L_x_3:
[-C--:B------:R-:W-:Y:S01]  /*09c0*/  FMUL R7, R7, R22.reuse ;  /* 0x0000001607077220 */ /* 0x080fe20000400000 */
[-C--:B------:R-:W-:Y:S01]  /*09d0*/  FMUL R8, R8, R22.reuse ;  /* 0x0000001608087220 */ /* 0x080fe20000400000 */
[----:B------:R-:W-:Y:S01]  /*09e0*/  FMUL R3, R3, R22 ;  /* 0x0000001603037220 */ /* 0x000fe20000400000 */
[----:B------:R-:W-:Y:S01]  /*09f0*/  BSSY.RECONVERGENT B0, `(.L_x_6) ;  /* 0x0000017000007945 */ /* 0x000fe20003800200 */
[C---:B-----5:R-:W-:Y:S01]  /*0a00*/  FMUL R2, R10.reuse, R7 ;  /* 0x000000070a027220 */ /* 0x060fe20000400000 */
[-C--:B------:R-:W-:Y:S01]  /*0a10*/  FMUL R21, R9, R8.reuse ;  /* 0x0000000809157220 */ /* 0x080fe20000400000 */
[CC--:B------:R-:W-:Y:S02]  /*0a20*/  FMUL R12, R11.reuse, R3.reuse ;  /* 0x000000030b0c7220 */ /* 0x0c0fe40000400000 */
[----:B------:R-:W-:Y:S01]  /*0a30*/  FFMA R2, R11, R8, -R2 ;  /* 0x000000080b027223 */ /* 0x000fe20000000802 */
[----:B------:R-:W-:Y:S01]  /*0a40*/  FFMA R10, R10, R3, -R21 ;  /* 0x000000030a0a7223 */ /* 0x000fe20000000815 */
[----:B------:R-:W-:-:S02]  /*0a50*/  FFMA R9, R9, R7, -R12 ;  /* 0x0000000709097223 */ /* 0x000fc4000000080c */
[----:B------:R-:W-:-:S04]  /*0a60*/  FMUL R11, R2, R2 ;  /* 0x00000002020b7220 */ /* 0x000fc80000400000 */
[----:B------:R-:W-:-:S04]  /*0a70*/  FFMA R12, R10, R10, R11 ;  /* 0x0000000a0a0c7223 */ /* 0x000fc8000000000b */
[----:B------:R-:W-:-:S04]  /*0a80*/  FFMA R11, R9, R9, R12 ;  /* 0x00000009090b7223 */ /* 0x000fc8000000000c */
[----:B------:R0:W1:Y:S01]  /*0a90*/  MUFU.RSQ R16, R11 ;  /* 0x0000000b00107308 */ /* 0x0000620000001400 */
[----:B------:R-:W-:-:S04]  /*0aa0*/  IADD3 R12, PT, PT, R11, -0xd000000, RZ ;  /* 0xf30000000b0c7810 */ /* 0x000fc80007ffe0ff */
[----:B------:R-:W-:-:S13]  /*0ab0*/  ISETP.GT.U32.AND P0, PT, R12, 0x727fffff, PT ;  /* 0x727fffff0c00780c */ /* 0x000fda0003f04070 */
[----:B01----:R-:W-:Y:S05]  /*0ac0*/  @!P0 BRA `(.L_x_7) ;  /* 0x0000000000148947 */ /* 0x003fea0003800000 */
[----:B------:R-:W-:Y:S01]  /*0ad0*/  IMAD.MOV.U32 R16, RZ, RZ, R11 ;  /* 0x000000ffff107224 */ /* 0x000fe200078e000b */
[----:B------:R-:W-:-:S07]  /*0ae0*/  MOV R12, 0xb00 ;  /* 0x00000b00000c7802 */ /* 0x000fce0000000f00 */
[----:B------:R-:W-:Y:S05]  /*0af0*/  CALL.REL.NOINC `($__internal_1_$__cuda_sm20_sqrt_rn_f32_slowpath) ;  /* 0x0000003800b07944 */ /* 0x000fea0003c00000 */
[----:B------:R-:W-:Y:S01]  /*0b00*/  MOV R12, R23 ;  /* 0x00000017000c7202 */ /* 0x000fe20000000f00 */
[----:B------:R-:W-:Y:S06]  /*0b10*/  BRA `(.L_x_8) ;  /* 0x0000000000107947 */ /* 0x000fec0003800000 */
.L_x_7:
[----:B------:R-:W-:Y:S01]  /*0b20*/  FMUL.FTZ R12, R11, R16 ;  /* 0x000000100b0c7220 */ /* 0x000fe20000410000 */
[----:B------:R-:W-:-:S03]  /*0b30*/  FMUL.FTZ R16, R16, 0.5 ;  /* 0x3f00000010107820 */ /* 0x000fc60000410000 */
[----:B------:R-:W-:-:S04]  /*0b40*/  FFMA R11, -R12, R12, R11 ;  /* 0x0000000c0c0b7223 */ /* 0x000fc8000000010b */
[----:B------:R-:W-:-:S07]  /*0b50*/  FFMA R12, R11, R16, R12 ;  /* 0x000000100b0c7223 */ /* 0x000fce000000000c */
.L_x_8:
[----:B------:R-:W-:Y:S05]  /*0b60*/  BSYNC.RECONVERGENT B0 ;  /* 0x0000000000007941 */ /* 0x000fea0003800200 */
.L_x_6:
[----:B------:R-:W-:Y:S01]  /*0b70*/  VIADD R11, R12, 0x1800000 ;  /* 0x018000000c0b7836 */ /* 0x000fe20000000000 */
[----:B------:R-:W-:Y:S04]  /*0b80*/  BSSY.RECONVERGENT B0, `(.L_x_9) ;  /* 0x000000b000007945 */ /* 0x000fe80003800200 */
[----:B------:R-:W-:-:S04]  /*0b90*/  LOP3.LUT R11, R11, 0x7f800000, RZ, 0xc0, !PT ;  /* 0x7f8000000b0b7812 */ /* 0x000fc800078ec0ff */
[----:B------:R-:W-:-:S13]  /*0ba0*/  ISETP.GT.U32.AND P0, PT, R11, 0x1ffffff, PT ;  /* 0x01ffffff0b00780c */ /* 0x000fda0003f04070 */
[----:B------:R-:W-:Y:S05]  /*0bb0*/  @P0 BRA `(.L_x_10) ;  /* 0x00000000000c0947 */ /* 0x000fea0003800000 */
[----:B------:R-:W-:-:S07]  /*0bc0*/  MOV R16, 0xbe0 ;  /* 0x00000be000107802 */ /* 0x000fce0000000f00 */
[----:B------:R-:W-:Y:S05]  /*0bd0*/  CALL.REL.NOINC `($__internal_0_$__cuda_sm20_rcp_rn_f32_slowpath) ;  /* 0x0000003400a47944 */ /* 0x000fea0003c00000 */
[----:B------:R-:W-:Y:S05]  /*0be0*/  BRA `(.L_x_11) ;  /* 0x0000000000107947 */ /* 0x000fea0003800000 */
.L_x_10:
[----:B------:R-:W0:Y:S02]  /*0bf0*/  MUFU.RCP R11, R12 ;  /* 0x0000000c000b7308 */ /* 0x000e240000001000 */
[----:B0-----:R-:W-:-:S04]  /*0c00*/  FFMA R16, R11, R12, -1 ;  /* 0xbf8000000b107423 */ /* 0x001fc8000000000c */
[----:B------:R-:W-:-:S04]  /*0c10*/  FADD.FTZ R16, -R16, -RZ ;  /* 0x800000ff10107221 */ /* 0x000fc80000010100 */
[----:B------:R-:W-:-:S07]  /*0c20*/  FFMA R22, R11, R16, R11 ;  /* 0x000000100b167223 */ /* 0x000fce000000000b */
.L_x_11:
[----:B------:R-:W-:Y:S05]  /*0c30*/  BSYNC.RECONVERGENT B0 ;  /* 0x0000000000007941 */ /* 0x000fea0003800200 */
.L_x_9:
[-C--:B------:R-:W-:Y:S01]  /*0c40*/  FMUL R11, R10, R22.reuse ;  /* 0x000000160a0b7220 */ /* 0x080fe20000400000 */
[-C--:B------:R-:W-:Y:S01]  /*0c50*/  FMUL R10, R9, R22.reuse ;  /* 0x00000016090a7220 */ /* 0x080fe20000400000 */
[----:B------:R-:W-:Y:S01]  /*0c60*/  FMUL R2, R2, R22 ;  /* 0x0000001602027220 */ /* 0x000fe20000400000 */
[----:B------:R-:W-:Y:S01]  /*0c70*/  BSSY.RECONVERGENT B0, `(.L_x_12) ;  /* 0x0000017000007945 */ /* 0x000fe20003800200 */
[----:B------:R-:W-:Y:S01]  /*0c80*/  FMUL R12, R8, R11 ;  /* 0x0000000b080c7220 */ /* 0x000fe20000400000 */
[----:B------:R-:W-:-:S03]  /*0c90*/  FMUL R21, R3, R10 ;  /* 0x0000000a03157220 */ /* 0x000fc60000400000 */
[C---:B------:R-:W-:Y:S01]  /*0ca0*/  FFMA R9, R7.reuse, R10, -R12 ;  /* 0x0000000a07097223 */ /* 0x040fe2000000080c */
[-C--:B------:R-:W-:Y:S01]  /*0cb0*/  FFMA R10, R8, R2.reuse, -R21 ;  /* 0x00000002080a7223 */ /* 0x080fe20000000815 */
[----:B------:R-:W-:Y:S02]  /*0cc0*/  FMUL R12, R7, R2 ;  /* 0x00000002070c7220 */ /* 0x000fe40000400000 */
[----:B------:R-:W-:Y:S02]  /*0cd0*/  FMUL R21, R9, R9 ;  /* 0x0000000909157220 */ /* 0x000fe40000400000 */
[----:B------:R-:W-:Y:S02]  /*0ce0*/  FFMA R2, R3, R11, -R12 ;  /* 0x0000000b03027223 */ /* 0x000fe4000000080c */
        /* <DEDUP_REMOVED lines=11> */
.L_x_13:
[----:B------:R-:W-:Y:S01]  /*0da0*/  FMUL.FTZ R12, R21, R16 ;  /* 0x00000010150c7220 */ /* 0x000fe20000410000 */
[----:B------:R-:W-:-:S03]  /*0db0*/  FMUL.FTZ R16, R16, 0.5 ;  /* 0x3f00000010107820 */ /* 0x000fc60000410000 */
[----:B------:R-:W-:-:S04]  /*0dc0*/  FFMA R11, -R12, R12, R21 ;  /* 0x0000000c0c0b7223 */ /* 0x000fc80000000115 */
[----:B------:R-:W-:-:S07]  /*0dd0*/  FFMA R12, R11, R16, R12 ;  /* 0x000000100b0c7223 */ /* 0x000fce000000000c */
.L_x_14:
[----:B------:R-:W-:Y:S05]  /*0de0*/  BSYNC.RECONVERGENT B0 ;  /* 0x0000000000007941 */ /* 0x000fea0003800200 */
.L_x_12:
        /* <DEDUP_REMOVED lines=8> */
.L_x_16:
[----:B------:R-:W0:Y:S02]  /*0e70*/  MUFU.RCP R11, R12 ;  /* 0x0000000c000b7308 */ /* 0x000e240000001000 */
[----:B0-----:R-:W-:-:S04]  /*0e80*/  FFMA R16, R11, R12, -1 ;  /* 0xbf8000000b107423 */ /* 0x001fc8000000000c */
[----:B------:R-:W-:-:S04]  /*0e90*/  FADD.FTZ R16, -R16, -RZ ;  /* 0x800000ff10107221 */ /* 0x000fc80000010100 */
[----:B------:R-:W-:-:S07]  /*0ea0*/  FFMA R22, R11, R16, R11 ;  /* 0x000000100b167223 */ /* 0x000fce000000000b */
.L_x_17:
[----:B------:R-:W-:Y:S05]  /*0eb0*/  BSYNC.RECONVERGENT B0 ;  /* 0x0000000000007941 */ /* 0x000fea0003800200 */
.L_x_15:
[----:B------:R-:W0:Y:S01]  /*0ec0*/  LDC R21, c[0x0][0x3d0] ;  /* 0x0000f400ff157b82 */ /* 0x000e220000000800 */
[----:B------:R-:W-:Y:S02]  /*0ed0*/  HFMA2 R12, -RZ, RZ, 0.9013671875, 0.00022518634796142578125 ;  /* 0x3b360b61ff0c7431 */ /* 0x000fe400000001ff */
[----:B------:R-:W-:Y:S02]  /*0ee0*/  IMAD.MOV.U32 R11, RZ, RZ, 0x43b40000 ;  /* 0x43b40000ff0b7424 */ /* 0x000fe400078e00ff */
[-C--:B------:R-:W-:Y:S01]  /*0ef0*/  FMUL R10, R10, R22.reuse ;  /* 0x000000160a0a7220 */ /* 0x080fe20000400000 */
[----:B------:R-:W-:Y:S01]  /*0f00*/  FMUL R9, R9, R22 ;  /* 0x0000001609097220 */ /* 0x000fe20000400000 */
[----:B------:R-:W-:-:S04]  /*0f10*/  FFMA R11, R12, -R11, 1 ;  /* 0x3f8000000c0b7423 */ /* 0x000fc8000000080b */
[----:B------:R-:W-:Y:S01]  /*0f20*/  FFMA R11, R11, R12, 0.0027777778450399637222 ;  /* 0x3b360b610b0b7423 */ /* 0x000fe2000000000c */
[----:B------:R-:W-:Y:S01]  /*0f30*/  FMUL R12, R2, R22 ;  /* 0x00000016020c7220 */ /* 0x000fe20000400000 */
[----:B0-----:R-:W0:Y:S02]  /*0f40*/  FCHK P0, R21, 360 ;  /* 0x43b4000015007902 */ /* 0x001e240000000000 */
[----:B------:R-:W-:-:S04]  /*0f50*/  FFMA R16, R11, R21, RZ ;  /* 0x000000150b107223 */ /* 0x000fc800000000ff */
[----:B------:R-:W-:-:S04]  /*0f60*/  FFMA R20, R16, -360, R21 ;  /* 0xc3b4000010147823 */ /* 0x000fc80000000015 */
[----:B------:R-:W-:Y:S01]  /*0f70*/  FFMA R2, R11, R20, R16 ;  /* 0x000000140b027223 */ /* 0x000fe20000000010 */
[----:B0-----:R-:W-:Y:S06]  /*0f80*/  @!P0 BRA `(.L_x_18) ;  /* 0x0000000000148947 */ /* 0x001fec0003800000 */
[----:B------:R-:W0:Y:S01]  /*0f90*/  LDCU UR4, c[0x0][0x3d0] ;  /* 0x00007a00ff0477ac */ /* 0x000e220008000800 */
[----:B------:R-:W-:Y:S02]  /*0fa0*/  MOV R29, 0x43b40000 ;  /* 0x43b40000001d7802 */ /* 0x000fe40000000f00 */
[----:B------:R-:W-:Y:S01]  /*0fb0*/  MOV R20, 0xfe0 ;  /* 0x00000fe000147802 */ /* 0x000fe20000000f00 */
[----:B0-----:R-:W-:-:S07]  /*0fc0*/  IMAD.U32 R31, RZ, RZ, UR4 ;  /* 0x00000004ff1f7e24 */ /* 0x001fce000f8e00ff */
[----:B------:R-:W-:Y:S05]  /*0fd0*/  CALL.REL.NOINC `($__internal_2_$__cuda_sm3x_div_rn_noftz_f32_slowpath) ;  /* 0x0000003400d07944 */ /* 0x000fea0003c00000 */
.L_x_18:
[----:B------:R-:W-:Y:S01]  /*0fe0*/  FMUL R29, R2, 3.1415925025939941406 ;  /* 0x40490fda021d7820 */ /* 0x000fe20000400000 */
[----:B------:R-:W-:Y:S03]  /*0ff0*/  BSSY.RECONVERGENT B0, `(.L_x_19) ;  /* 0x0000040000007945 */ /* 0x000fe60003800200 */
[C---:B------:R-:W-:Y:S01]  /*1000*/  FMUL R2, R29.reuse, 0.63661974668502807617 ;  /* 0x3f22f9831d027820 */ /* 0x040fe20000400000 */
[----:B------:R-:W-:-:S05]  /*1010*/  FSETP.GE.AND P0, PT, |R29|, 105615, PT ;  /* 0x47ce47801d00780b */ /* 0x000fca0003f06200 */
[----:B------:R-:W0:Y:S02]  /*1020*/  F2I.NTZ R2, R2 ;  /* 0x0000000200027305 */ /* 0x000e240000203100 */
[----:B0-----:R-:W-:-:S05]  /*1030*/  I2FP.F32.S32 R16, R2 ;  /* 0x0000000200107245 */ /* 0x001fca0000201400 */
[----:B------:R-:W-:-:S04]  /*1040*/  FFMA R11, R16, -1.5707962512969970703, R29 ;  /* 0xbfc90fda100b7823 */ /* 0x000fc8000000001d */
[----:B------:R-:W-:-:S04]  /*1050*/  FFMA R11, R16, -7.5497894158615963534e-08, R11 ;  /* 0xb3a22168100b7823 */ /* 0x000fc8000000000b */
[----:B------:R-:W-:Y:S01]  /*1060*/  FFMA R11, R16, -5.3903029534742383927e-15, R11 ;  /* 0xa7c234c5100b7823 */ /* 0x000fe2000000000b */
[----:B------:R-:W-:Y:S06]  /*1070*/  @!P0 BRA `(.L_x_20) ;  /* 0x0000000000dc8947 */ /* 0x000fec0003800000 */
[----:B------:R-:W-:-:S13]  /*1080*/  FSETP.NEU.AND P0, PT, |R29|, +INF , PT ;  /* 0x7f8000001d00780b */ /* 0x000fda0003f0d200 */
[----:B------:R-:W-:Y:S01]  /*1090*/  @!P0 FMUL R11, RZ, R29 ;  /* 0x0000001dff0b8220 */ /* 0x000fe20000400000 */
[----:B------:R-:W-:Y:S01]  /*10a0*/  @!P0 MOV R2, RZ ;  /* 0x000000ff00028202 */ /* 0x000fe20000000f00 */
[----:B------:R-:W-:Y:S06]  /*10b0*/  @!P0 BRA `(.L_x_20) ;  /* 0x0000000000cc8947 */ /* 0x000fec0003800000 */
[----:B------:R-:W-:Y:S02]  /*10c0*/  IMAD.SHL.U32 R11, R29, 0x100, RZ ;  /* 0x000001001d0b7824 */ /* 0x000fe400078e00ff */
[----:B------:R-:W-:Y:S02]  /*10d0*/  HFMA2 R24, -RZ, RZ, 0, 0 ;  /* 0x00000000ff187431 */ /* 0x000fe400000001ff */
[----:B------:R-:W-:Y:S01]  /*10e0*/  IMAD.MOV.U32 R2, RZ, RZ, R1 ;  /* 0x000000ffff027224 */ /* 0x000fe200078e0001 */
[----:B------:R-:W0:Y:S01]  /*10f0*/  LDCU.64 UR6, c[0x4][URZ] ;  /* 0x01000000ff0677ac */ /* 0x000e220008000a00 */
[----:B------:R-:W-:Y:S01]  /*1100*/  LOP3.LUT R31, R11, 0x80000000, RZ, 0xfc, !PT ;  /* 0x800000000b1f7812 */ /* 0x000fe200078efcff */
[----:B------:R-:W-:Y:S01]  /*1110*/  UMOV UR5, URZ ;  /* 0x000000ff00057c82 */ /* 0x000fe20008000000 */
[----:B------:R-:W-:-:S05]  /*1120*/  UMOV UR4, URZ ;  /* 0x000000ff00047c82 */ /* 0x000fca0008000000 */
.L_x_21:
[----:B0-----:R-:W-:Y:S01]  /*1130*/  MOV R20, UR6 ;  /* 0x0000000600147c02 */ /* 0x001fe20008000f00 */
[----:B------:R-:W-:-:S05]  /*1140*/  IMAD.U32 R21, RZ, RZ, UR7 ;  /* 0x00000007ff157e24 */ /* 0x000fca000f8e00ff */
[----:B------:R-:W2:Y:S01]  /*1150*/  LDG.E.CONSTANT R20, desc[UR8][R20.64] ;  /* 0x0000000814147981 */ /* 0x000ea2000c1e9900 */
[----:B------:R-:W-:Y:S02]  /*1160*/  UIADD3 UR6, UP0, UPT, UR6, 0x4, URZ ;  /* 0x0000000406067890 */ /* 0x000fe4000ff1e0ff */
[----:B------:R-:W-:Y:S02]  /*1170*/  UIADD3 UR4, UPT, UPT, UR4, 0x1, URZ ;  /* 0x0000000104047890 */ /* 0x000fe4000fffe0ff */
[----:B------:R-:W-:Y:S02]  /*1180*/  UIADD3.X UR7, UPT, UPT, URZ, UR7, URZ, UP0, !UPT ;  /* 0x00000007ff077290 */ /* 0x000fe400087fe4ff */
[----:B------:R-:W-:Y:S01]  /*1190*/  UISETP.NE.AND UP0, UPT, UR4, 0x6, UPT ;  /* 0x000000060400788c */ /* 0x000fe2000bf05270 */
[----:B--2---:R-:W-:-:S03]  /*11a0*/  IMAD.WIDE.U32 R22, R20, R31, RZ ;  /* 0x0000001f14167225 */ /* 0x004fc600078e00ff */
[----:B------:R-:W-:-:S04]  /*11b0*/  IADD3 R11, P0, PT, R22, R24, RZ ;  /* 0x00000018160b7210 */ /* 0x000fc80007f1e0ff */
[----:B------:R-:W-:Y:S01]  /*11c0*/  IADD3.X R24, PT, PT, R23, UR5, RZ, P0, !PT ;  /* 0x0000000517187c10 */ /* 0x000fe200087fe4ff */
[----:B------:R0:W-:Y:S02]  /*11d0*/  STL [R2], R11 ;  /* 0x0000000b02007387 */ /* 0x0001e40000100800 */
[----:B0-----:R-:W-:Y:S01]  /*11e0*/  IADD3 R2, PT, PT, R2, 0x4, RZ ;  /* 0x0000000402027810 */ /* 0x001fe20007ffe0ff */
[----:B------:R-:W-:Y:S06]  /*11f0*/  BRA.U UP0, `(.L_x_21) ;  /* 0xfffffffd00cc7547 */ /* 0x000fec000b83ffff */
[----:B------:R-:W-:Y:S01]  /*1200*/  SHF.R.U32.HI R20, RZ, 0x17, R29 ;  /* 0x00000017ff147819 */ /* 0x000fe2000001161d */
[----:B------:R0:W-:Y:S03]  /*1210*/  STL [R1+0x18], R24 ;  /* 0x0000181801007387 */ /* 0x0001e60000100800 */
[C---:B------:R-:W-:Y:S02]  /*1220*/  LOP3.LUT R2, R20.reuse, 0xe0, RZ, 0xc0, !PT ;  /* 0x000000e014027812 */ /* 0x040fe400078ec0ff */
[----:B------:R-:W-:-:S03]  /*1230*/  LOP3.LUT P0, RZ, R20, 0x1f, RZ, 0xc0, !PT ;  /* 0x0000001f14ff7812 */ /* 0x000fc6000780c0ff */
[----:B------:R-:W-:-:S05]  /*1240*/  VIADD R2, R2, 0xffffff80 ;  /* 0xffffff8002027836 */ /* 0x000fca0000000000 */
[----:B------:R-:W-:-:S05]  /*1250*/  SHF.R.U32.HI R2, RZ, 0x5, R2 ;  /* 0x00000005ff027819 */ /* 0x000fca0000011602 */
[----:B------:R-:W-:-:S05]  /*1260*/  IMAD R22, R2, -0x4, R1 ;  /* 0xfffffffc02167824 */ /* 0x000fca00078e0201 */
[----:B------:R-:W2:Y:S04]  /*1270*/  LDL R2, [R22+0x18] ;  /* 0x0000180016027983 */ /* 0x000ea80000100800 */
[----:B------:R-:W2:Y:S04]  /*1280*/  LDL R11, [R22+0x14] ;  /* 0x00001400160b7983 */ /* 0x000ea80000100800 */
[----:B------:R-:W3:Y:S01]  /*1290*/  @P0 LDL R16, [R22+0x10] ;  /* 0x0000100016100983 */ /* 0x000ee20000100800 */
[----:B------:R-:W-:Y:S01]  /*12a0*/  LOP3.LUT R20, R20, 0x1f, RZ, 0xc0, !PT ;  /* 0x0000001f14147812 */ /* 0x000fe200078ec0ff */
[----:B------:R-:W-:Y:S01]  /*12b0*/  UMOV UR4, 0x54442d19 ;  /* 0x54442d1900047882 */ /* 0x000fe20000000000 */
[----:B------:R-:W-:-:S02]  /*12c0*/  UMOV UR5, 0x3bf921fb ;  /* 0x3bf921fb00057882 */ /* 0x000fc40000000000 */
[-C--:B--2---:R-:W-:Y:S02]  /*12d0*/  @P0 SHF.L.W.U32.HI R2, R11, R20.reuse, R2 ;  /* 0x000000140b020219 */ /* 0x084fe40000010e02 */
[----:B---3--:R-:W-:Y:S02]  /*12e0*/  @P0 SHF.L.W.U32.HI R11, R16, R20, R11 ;  /* 0x00000014100b0219 */ /* 0x008fe40000010e0b */
[----:B------:R-:W-:Y:S02]  /*12f0*/  ISETP.GE.AND P0, PT, R29, RZ, PT ;  /* 0x000000ff1d00720c */ /* 0x000fe40003f06270 */
[C---:B------:R-:W-:Y:S02]  /*1300*/  SHF.L.W.U32.HI R16, R11.reuse, 0x2, R2 ;  /* 0x000000020b107819 */ /* 0x040fe40000010e02 */
[----:B------:R-:W-:Y:S02]  /*1310*/  SHF.L.U32 R11, R11, 0x2, RZ ;  /* 0x000000020b0b7819 */ /* 0x000fe400000006ff */
[----:B------:R-:W-:-:S02]  /*1320*/  SHF.R.S32.HI R21, RZ, 0x1f, R16 ;  /* 0x0000001fff157819 */ /* 0x000fc40000011410 */
[C---:B------:R-:W-:Y:S02]  /*1330*/  LOP3.LUT R29, R16.reuse, R29, RZ, 0x3c, !PT ;  /* 0x0000001d101d7212 */ /* 0x040fe400078e3cff */
[C---:B------:R-:W-:Y:S02]  /*1340*/  LOP3.LUT R20, R21.reuse, R11, RZ, 0x3c, !PT ;  /* 0x0000000b15147212 */ /* 0x040fe400078e3cff */
[----:B------:R-:W-:Y:S02]  /*1350*/  LOP3.LUT R21, R21, R16, RZ, 0x3c, !PT ;  /* 0x0000001015157212 */ /* 0x000fe400078e3cff */
[----:B------:R-:W-:Y:S02]  /*1360*/  SHF.R.U32.HI R11, RZ, 0x1e, R2 ;  /* 0x0000001eff0b7819 */ /* 0x000fe40000011602 */
[----:B------:R-:W-:Y:S02]  /*1370*/  ISETP.GE.AND P1, PT, R29, RZ, PT ;  /* 0x000000ff1d00720c */ /* 0x000fe40003f26270 */
[----:B------:R-:W1:Y:S01]  /*1380*/  I2F.F64.S64 R20, R20 ;  /* 0x0000001400147312 */ /* 0x000e620000301c00 */
[----:B------:R-:W-:-:S05]  /*1390*/  LEA.HI R2, R16, R11, RZ, 0x1 ;  /* 0x0000000b10027211 */ /* 0x000fca00078f08ff */
[----:B------:R-:W-:-:S05]  /*13a0*/  IMAD.MOV R11, RZ, RZ, -R2 ;  /* 0x000000ffff0b7224 */ /* 0x000fca00078e0a02 */
[----:B------:R-:W-:Y:S01]  /*13b0*/  @!P0 MOV R2, R11 ;  /* 0x0000000b00028202 */ /* 0x000fe20000000f00 */
[----:B-1----:R-:W-:-:S10]  /*13c0*/  DMUL R22, R20, UR4 ;  /* 0x0000000414167c28 */ /* 0x002fd40008000000 */
[----:B------:R-:W1:Y:S02]  /*13d0*/  F2F.F32.F64 R22, R22 ;  /* 0x0000001600167310 */ /* 0x000e640000301000 */
[----:B01----:R-:W-:-:S07]  /*13e0*/  FSEL R11, -R22, R22, !P1 ;  /* 0x00000016160b7208 */ /* 0x003fce0004800100 */
.L_x_20:
[----:B------:R-:W-:Y:S05]  /*13f0*/  BSYNC.RECONVERGENT B0 ;  /* 0x0000000000007941 */ /* 0x000fea0003800200 */
.L_x_19:
[----:B------:R-:W-:Y:S02]  /*1400*/  IMAD.MOV.U32 R29, RZ, RZ, R11 ;  /* 0x000000ffff1d7224 */ /* 0x000fe400078e000b */
[----:B------:R-:W-:Y:S01]  /*1410*/  HFMA2 R11, -RZ, RZ, 1.0244140625, 0 ;  /* 0x3c190000ff0b7431 */ /* 0x000fe200000001ff */
[----:B------:R-:W-:Y:S01]  /*1420*/  LOP3.LUT R2, R2, 0x1, RZ, 0xc0, !PT ;  /* 0x0000000102027812 */ /* 0x000fe200078ec0ff */
[----:B------:R-:W-:Y:S01]  /*1430*/  UMOV UR4, 0x3f000000 ;  /* 0x3f00000000047882 */ /* 0x000fe20000000000 */
[C---:B------:R-:W-:Y:S01]  /*1440*/  FMUL R16, R29.reuse, R29 ;  /* 0x0000001d1d107220 */ /* 0x040fe20000400000 */
[----:B------:R-:W-:Y:S01]  /*1450*/  FSETP.NEU.AND P0, PT, |R29|, 0.00049096695147454738617, PT ;  /* 0x3a00b43c1d00780b */ /* 0x000fe20003f0d200 */
[----:B------:R-:W-:Y:S01]  /*1460*/  IMAD.U32 R20, RZ, RZ, UR4 ;  /* 0x00000004ff147e24 */ /* 0x000fe2000f8e00ff */
[----:B------:R-:W-:Y:S01]  /*1470*/  ISETP.NE.U32.AND P1, PT, R2, 0x1, PT ;  /* 0x000000010200780c */ /* 0x000fe20003f25070 */
[----:B------:R-:W-:Y:S01]  /*1480*/  BSSY.RECONVERGENT B0, `(.L_x_22) ;  /* 0x0000014000007945 */ /* 0x000fe20003800200 */
[----:B------:R-:W-:-:S04]  /*1490*/  FFMA R11, R16, R11, 0.003265380859375 ;  /* 0x3b560000100b7423 */ /* 0x000fc8000000000b */
[----:B------:R-:W-:-:S04]  /*14a0*/  FFMA R11, R16, R11, 0.0242919921875 ;  /* 0x3cc70000100b7423 */ /* 0x000fc8000000000b */
[----:B------:R-:W-:-:S04]  /*14b0*/  FFMA R11, R16, R11, 0.053466796875 ;  /* 0x3d5b0000100b7423 */ /* 0x000fc8000000000b */
[----:B------:R-:W-:-:S04]  /*14c0*/  FFMA R11, R16, R11, 0.13337790966033935547 ;  /* 0x3e089438100b7423 */ /* 0x000fc8000000000b */
[C---:B------:R-:W-:Y:S01]  /*14d0*/  FFMA R2, R16.reuse, R11, 0.33333230018615722656 ;  /* 0x3eaaaa8810027423 */ /* 0x040fe2000000000b */
[----:B------:R-:W-:-:S04]  /*14e0*/  FMUL R16, R16, R29 ;  /* 0x0000001d10107220 */ /* 0x000fc80000400000 */
[----:B------:R-:W-:-:S06]  /*14f0*/  @P0 FFMA R29, R2, R16, R29 ;  /* 0x00000010021d0223 */ /* 0x000fcc000000001d */
[----:B------:R-:W0:Y:S08]  /*1500*/  @!P1 MUFU.RCP R29, -R29 ;  /* 0x8000001d001d9308 */ /* 0x000e300000001000 */
[----:B0-----:R-:W0:Y:S08]  /*1510*/  MUFU.RCP R2, R29 ;  /* 0x0000001d00027308 */ /* 0x001e300000001000 */
[----:B------:R-:W1:Y:S01]  /*1520*/  FCHK P0, R20, R29 ;  /* 0x0000001d14007302 */ /* 0x000e620000000000 */
[----:B0-----:R-:W-:-:S04]  /*1530*/  FFMA R11, -R29, R2, 1 ;  /* 0x3f8000001d0b7423 */ /* 0x001fc80000000102 */
[----:B------:R-:W-:-:S04]  /*1540*/  FFMA R2, R2, R11, R2 ;  /* 0x0000000b02027223 */ /* 0x000fc80000000002 */
[----:B------:R-:W-:-:S04]  /*1550*/  FFMA R11, R2, 0.5, RZ ;  /* 0x3f000000020b7823 */ /* 0x000fc800000000ff */
[----:B------:R-:W-:-:S04]  /*1560*/  FFMA R16, -R29, R11, 0.5 ;  /* 0x3f0000001d107423 */ /* 0x000fc8000000010b */
[----:B------:R-:W-:Y:S01]  /*1570*/  FFMA R2, R2, R16, R11 ;  /* 0x0000001002027223 */ /* 0x000fe2000000000b */
[----:B-1----:R-:W-:Y:S06]  /*1580*/  @!P0 BRA `(.L_x_23) ;  /* 0x00000000000c8947 */ /* 0x002fec0003800000 */
[----:B------:R-:W-:Y:S02]  /*1590*/  MOV R31, 0x3f000000 ;  /* 0x3f000000001f7802 */ /* 0x000fe40000000f00 */
[----:B------:R-:W-:-:S07]  /*15a0*/  MOV R20, 0x15c0 ;  /* 0x000015c000147802 */ /* 0x000fce0000000f00 */
[----:B------:R-:W-:Y:S05]  /*15b0*/  CALL.REL.NOINC `($__internal_2_$__cuda_sm3x_div_rn_noftz_f32_slowpath) ;  /* 0x0000003000587944 */ /* 0x000fea0003c00000 */
.L_x_23:
[----:B------:R-:W-:Y:S05]  /*15c0*/  BSYNC.RECONVERGENT B0 ;  /* 0x0000000000007941 */ /* 0x000fea0003800200 */
.L_x_22:
[----:B------:R-:W0:Y:S01]  /*15d0*/  MUFU.RCP R11, R28 ;  /* 0x0000001c000b7308 */ /* 0x000e220000001000 */
[----:B------:R-:W-:Y:S01]  /*15e0*/  FADD R31, R26, -0.5 ;  /* 0xbf0000001a1f7421 */ /* 0x000fe20000000000 */
[----:B------:R-:W-:Y:S01]  /*15f0*/  FMUL R21, R7, R12 ;  /* 0x0000000c07157220 */ /* 0x000fe20000400000 */
[-C--:B------:R-:W-:Y:S01]  /*1600*/  FFMA R16, R3, R2.reuse, R4 ;  /* 0x0000000203107223 */ /* 0x080fe20000000004 */
[----:B------:R-:W-:Y:S01]  /*1610*/  BSSY.RECONVERGENT B0, `(.L_x_24) ;  /* 0x0000012000007945 */ /* 0x000fe20003800200 */
[----:B------:R-:W-:-:S03]  /*1620*/  FFMA R26, R7, R2, R0 ;  /* 0x00000002071a7223 */ /* 0x000fc60000000000 */
[----:B------:R-:W1:Y:S01]  /*1630*/  FCHK P0, R31, R28 ;  /* 0x0000001c1f007302 */ /* 0x000e620000000000 */
[----:B0-----:R-:W-:-:S04]  /*1640*/  FFMA R20, -R28, R11, 1 ;  /* 0x3f8000001c147423 */ /* 0x001fc8000000010b */
[----:B------:R-:W-:Y:S01]  /*1650*/  FFMA R22, R11, R20, R11 ;  /* 0x000000140b167223 */ /* 0x000fe2000000000b */
[----:B------:R-:W-:-:S03]  /*1660*/  FMUL R20, R8, R9 ;  /* 0x0000000908147220 */ /* 0x000fc60000400000 */
[----:B------:R-:W-:Y:S01]  /*1670*/  FFMA R23, R31, R22, RZ ;  /* 0x000000161f177223 */ /* 0x000fe200000000ff */
[C---:B------:R-:W-:Y:S01]  /*1680*/  FFMA R11, R3.reuse, R12, -R20 ;  /* 0x0000000c030b7223 */ /* 0x040fe20000000814 */
[-C--:B------:R-:W-:Y:S01]  /*1690*/  FMUL R20, R3, R10.reuse ;  /* 0x0000000a03147220 */ /* 0x080fe20000400000 */
[----:B------:R-:W-:Y:S01]  /*16a0*/  FFMA R3, R8, R10, -R21 ;  /* 0x0000000a08037223 */ /* 0x000fe20000000815 */
[----:B------:R-:W-:Y:S01]  /*16b0*/  FFMA R21, -R28, R23, R31 ;  /* 0x000000171c157223 */ /* 0x000fe2000000011f */
[----:B------:R-:W-:Y:S01]  /*16c0*/  FFMA R8, R8, R2, R5 ;  /* 0x0000000208087223 */ /* 0x000fe20000000005 */
[----:B------:R-:W-:Y:S02]  /*16d0*/  FFMA R7, R7, R9, -R20 ;  /* 0x0000000907077223 */ /* 0x000fe40000000814 */
[----:B------:R-:W-:Y:S01]  /*16e0*/  FFMA R2, R22, R21, R23 ;  /* 0x0000001516027223 */ /* 0x000fe20000000017 */
[----:B-1----:R-:W-:Y:S06]  /*16f0*/  @!P0 BRA `(.L_x_25) ;  /* 0x00000000000c8947 */ /* 0x002fec0003800000 */
[----:B------:R-:W-:Y:S01]  /*1700*/  IMAD.MOV.U32 R29, RZ, RZ, R28 ;  /* 0x000000ffff1d7224 */ /* 0x000fe200078e001c */
[----:B------:R-:W-:-:S07]  /*1710*/  MOV R20, 0x1730 ;  /* 0x0000173000147802 */ /* 0x000fce0000000f00 */
[----:B------:R-:W-:Y:S05]  /*1720*/  CALL.REL.NOINC `($__internal_2_$__cuda_sm3x_div_rn_noftz_f32_slowpath) ;  /* 0x0000002c00fc7944 */ /* 0x000fea0003c00000 */
.L_x_25:
[----:B------:R-:W-:Y:S05]  /*1730*/  BSYNC.RECONVERGENT B0 ;  /* 0x0000000000007941 */ /* 0x000fea0003800200 */
.L_x_24:
[----:B------:R-:W0:Y:S01]  /*1740*/  MUFU.RCP R20, R27 ;  /* 0x0000001b00147308 */ /* 0x000e220000001000 */
[----:B------:R-:W-:Y:S01]  /*1750*/  FADD R31, R25, -0.5 ;  /* 0xbf000000191f7421 */ /* 0x000fe20000000000 */
[----:B------:R-:W-:Y:S01]  /*1760*/  BSSY.RECONVERGENT B0, `(.L_x_26) ;  /* 0x000000c000007945 */ /* 0x000fe20003800200 */
[----:B------:R-:W-:-:S05]  /*1770*/  FADD R32, R2, -0.5 ;  /* 0xbf00000002207421 */ /* 0x000fca0000000000 */
[----:B------:R-:W1:Y:S01]  /*1780*/  FCHK P0, R31, R27 ;  /* 0x0000001b1f007302 */ /* 0x000e620000000000 */
[----:B0-----:R-:W-:-:S04]  /*1790*/  FFMA R21, -R27, R20, 1 ;  /* 0x3f8000001b157423 */ /* 0x001fc80000000114 */
[----:B------:R-:W-:-:S04]  /*17a0*/  FFMA R20, R20, R21, R20 ;  /* 0x0000001514147223 */ /* 0x000fc80000000014 */
[----:B------:R-:W-:-:S04]  /*17b0*/  FFMA R21, R31, R20, RZ ;  /* 0x000000141f157223 */ /* 0x000fc800000000ff */
[----:B------:R-:W-:-:S04]  /*17c0*/  FFMA R22, -R27, R21, R31 ;  /* 0x000000151b167223 */ /* 0x000fc8000000011f */
[----:B------:R-:W-:Y:S01]  /*17d0*/  FFMA R2, R20, R22, R21 ;  /* 0x0000001614027223 */ /* 0x000fe20000000015 */
[----:B-1----:R-:W-:Y:S06]  /*17e0*/  @!P0 BRA `(.L_x_27) ;  /* 0x00000000000c8947 */ /* 0x002fec0003800000 */
[----:B------:R-:W-:Y:S02]  /*17f0*/  MOV R29, R27 ;  /* 0x0000001b001d7202 */ /* 0x000fe40000000f00 */
[----:B------:R-:W-:-:S07]  /*1800*/  MOV R20, 0x1820 ;  /* 0x0000182000147802 */ /* 0x000fce0000000f00 */
[----:B------:R-:W-:Y:S05]  /*1810*/  CALL.REL.NOINC `($__internal_2_$__cuda_sm3x_div_rn_noftz_f32_slowpath) ;  /* 0x0000002c00c07944 */ /* 0x000fea0003c00000 */
.L_x_27:
[----:B------:R-:W-:Y:S05]  /*1820*/  BSYNC.RECONVERGENT B0 ;  /* 0x0000000000007941 */ /* 0x000fea0003800200 */
.L_x_26:
[----:B------:R-:W0:Y:S01]  /*1830*/  MUFU.RCP R21, R28 ;  /* 0x0000001c00157308 */ /* 0x000e220000001000 */
[----:B------:R-:W-:-:S07]  /*1840*/  FADD R25, -R2, 0.5 ;  /* 0x3f00000002197421 */ /* 0x000fce0000000100 */
[----:B------:R-:W1:Y:S01]  /*1850*/  FCHK P0, R27, R28 ;  /* 0x0000001c1b007302 */ /* 0x000e620000000000 */
[----:B0-----:R-:W-:-:S04]  /*1860*/  FFMA R20, -R28, R21, 1 ;  /* 0x3f8000001c147423 */ /* 0x001fc80000000115 */
[----:B------:R-:W-:-:S04]  /*1870*/  FFMA R23, R21, R20, R21 ;  /* 0x0000001415177223 */ /* 0x000fc80000000015 */
[----:B------:R-:W-:-:S04]  /*1880*/  FFMA R20, R27, R23, RZ ;  /* 0x000000171b147223 */ /* 0x000fc800000000ff */
[----:B------:R-:W-:-:S04]  /*1890*/  FFMA R21, -R28, R20, R27 ;  /* 0x000000141c157223 */ /* 0x000fc8000000011b */
[----:B------:R-:W-:Y:S01]  /*18a0*/  FFMA R2, R23, R21, R20 ;  /* 0x0000001517027223 */ /* 0x000fe20000000014 */
[----:B-1----:R-:W-:Y:S06]  /*18b0*/  @!P0 BRA `(.L_x_28) ;  /* 0x0000000000108947 */ /* 0x002fec0003800000 */
[----:B------:R-:W-:Y:S01]  /*18c0*/  IMAD.MOV.U32 R31, RZ, RZ, R27 ;  /* 0x000000ffff1f7224 */ /* 0x000fe200078e001b */
[----:B------:R-:W-:Y:S02]  /*18d0*/  MOV R29, R28 ;  /* 0x0000001c001d7202 */ /* 0x000fe40000000f00 */
[----:B------:R-:W-:-:S07]  /*18e0*/  MOV R20, 0x1900 ;  /* 0x0000190000147802 */ /* 0x000fce0000000f00 */
[----:B------:R-:W-:Y:S05]  /*18f0*/  CALL.REL.NOINC `($__internal_2_$__cuda_sm3x_div_rn_noftz_f32_slowpath) ;  /* 0x0000002c00887944 */ /* 0x000fea0003c00000 */
.L_x_28:
[----:B------:R-:W-:Y:S01]  /*1900*/  FMUL R25, R25, R2 ;  /* 0x0000000219197220 */ /* 0x000fe20000400000 */
[-C--:B------:R-:W-:Y:S01]  /*1910*/  FFMA R16, R3, R32.reuse, R16 ;  /* 0x0000002003107223 */ /* 0x080fe20000000010 */
[-C--:B------:R-:W-:Y:S01]  /*1920*/  FFMA R11, R11, R32.reuse, R26 ;  /* 0x000000200b0b7223 */ /* 0x080fe2000000001a */
[----:B------:R-:W-:Y:S02]  /*1930*/  BSSY.RECONVERGENT B0, `(.L_x_29) ;  /* 0x0000017000007945 */ /* 0x000fe40003800200 */
[-C--:B------:R-:W-:Y:S01]  /*1940*/  FFMA R3, R9, R25.reuse, R16 ;  /* 0x0000001909037223 */ /* 0x080fe20000000010 */
[----:B------:R-:W-:Y:S01]  /*1950*/  FFMA R9, R7, R32, R8 ;  /* 0x0000002007097223 */ /* 0x000fe20000000008 */
[-C--:B------:R-:W-:Y:S02]  /*1960*/  FFMA R7, R10, R25.reuse, R11 ;  /* 0x000000190a077223 */ /* 0x080fe4000000000b */
[----:B------:R-:W-:Y:S01]  /*1970*/  FADD R3, -R4, R3 ;  /* 0x0000000304037221 */ /* 0x000fe20000000100 */
[----:B------:R-:W-:Y:S01]  /*1980*/  FFMA R2, R12, R25, R9 ;  /* 0x000000190c027223 */ /* 0x000fe20000000009 */
[----:B------:R-:W-:-:S02]  /*1990*/  FADD R7, -R0, R7 ;  /* 0x0000000700077221 */ /* 0x000fc40000000100 */
[----:B------:R-:W-:Y:S01]  /*19a0*/  FMUL R8, R3, R3 ;  /* 0x0000000303087220 */ /* 0x000fe20000400000 */
[----:B------:R-:W-:-:S03]  /*19b0*/  FADD R2, -R5, R2 ;  /* 0x0000000205027221 */ /* 0x000fc60000000100 */
[----:B------:R-:W-:-:S04]  /*19c0*/  FFMA R9, R7, R7, R8 ;  /* 0x0000000707097223 */ /* 0x000fc80000000008 */
[----:B------:R-:W-:-:S04]  /*19d0*/  FFMA R16, R2, R2, R9 ;  /* 0x0000000202107223 */ /* 0x000fc80000000009 */
[----:B------:R-:W-:Y:S01]  /*19e0*/  VIADD R8, R16, 0xf3000000 ;  /* 0xf300000010087836 */ /* 0x000fe20000000000 */
[----:B------:R0:W1:Y:S04]  /*19f0*/  MUFU.RSQ R9, R16 ;  /* 0x0000001000097308 */ /* 0x0000680000001400 */
[----:B------:R-:W-:-:S13]  /*1a00*/  ISETP.GT.U32.AND P0, PT, R8, 0x727fffff, PT ;  /* 0x727fffff0800780c */ /* 0x000fda0003f04070 */
[----:B01----:R-:W-:Y:S05]  /*1a10*/  @!P0 BRA `(.L_x_30) ;  /* 0x0000000000108947 */ /* 0x003fea0003800000 */
[----:B------:R-:W-:-:S07]  /*1a20*/  MOV R12, 0x1a40 ;  /* 0x00001a40000c7802 */ /* 0x000fce0000000f00 */
[----:B------:R-:W-:Y:S05]  /*1a30*/  CALL.REL.NOINC `($__internal_1_$__cuda_sm20_sqrt_rn_f32_slowpath) ;  /* 0x0000002800e07944 */ /* 0x000fea0003c00000 */
[----:B------:R-:W-:Y:S01]  /*1a40*/  MOV R12, R23 ;  /* 0x00000017000c7202 */ /* 0x000fe20000000f00 */
[----:B------:R-:W-:Y:S06]  /*1a50*/  BRA `(.L_x_31) ;  /* 0x0000000000107947 */ /* 0x000fec0003800000 */
.L_x_30:
[----:B------:R-:W-:Y:S01]  /*1a60*/  FMUL.FTZ R12, R16, R9 ;  /* 0x00000009100c7220 */ /* 0x000fe20000410000 */
[----:B------:R-:W-:-:S03]  /*1a70*/  FMUL.FTZ R8, R9, 0.5 ;  /* 0x3f00000009087820 */ /* 0x000fc60000410000 */
[----:B------:R-:W-:-:S04]  /*1a80*/  FFMA R9, -R12, R12, R16 ;  /* 0x0000000c0c097223 */ /* 0x000fc80000000110 */
[----:B------:R-:W-:-:S07]  /*1a90*/  FFMA R12, R9, R8, R12 ;  /* 0x00000008090c7223 */ /* 0x000fce000000000c */
.L_x_31:
[----:B------:R-:W-:Y:S05]  /*1aa0*/  BSYNC.RECONVERGENT B0 ;  /* 0x0000000000007941 */ /* 0x000fea0003800200 */
.L_x_29:
        /* <DEDUP_REMOVED lines=8> */
.L_x_33:
[----:B------:R-:W0:Y:S02]  /*1b30*/  MUFU.RCP R9, R12 ;  /* 0x0000000c00097308 */ /* 0x000e240000001000 */
[----:B0-----:R-:W-:-:S04]  /*1b40*/  FFMA R8, R9, R12, -1 ;  /* 0xbf80000009087423 */ /* 0x001fc8000000000c */
[----:B------:R-:W-:-:S04]  /*1b50*/  FADD.FTZ R8, -R8, -RZ ;  /* 0x800000ff08087221 */ /* 0x000fc80000010100 */
[----:B------:R-:W-:-:S07]  /*1b60*/  FFMA R22, R9, R8, R9 ;  /* 0x0000000809167223 */ /* 0x000fce0000000009 */
.L_x_34:
[----:B------:R-:W-:Y:S05]  /*1b70*/  BSYNC.RECONVERGENT B0 ;  /* 0x0000000000007941 */ /* 0x000fea0003800200 */
.L_x_32:
[-C--:B------:R-:W-:Y:S01]  /*1b80*/  FMUL R7, R7, R22.reuse ;  /* 0x0000001607077220 */ /* 0x080fe20000400000 */
[-C--:B------:R-:W-:Y:S01]  /*1b90*/  FMUL R3, R3, R22.reuse ;  /* 0x0000001603037220 */ /* 0x080fe20000400000 */
[----:B------:R-:W-:Y:S01]  /*1ba0*/  FMUL R2, R2, R22 ;  /* 0x0000001602027220 */ /* 0x000fe20000400000 */
[----:B------:R-:W-:Y:S01]  /*1bb0*/  BSSY.RECONVERGENT B0, `(.L_x_35) ;  /* 0x0000010000007945 */ /* 0x000fe20003800200 */
[----:B------:R-:W-:-:S04]  /*1bc0*/  FMUL R8, R7, R7 ;  /* 0x0000000707087220 */ /* 0x000fc80000400000 */
[----:B------:R-:W-:-:S04]  /*1bd0*/  FFMA R9, R3, R3, R8 ;  /* 0x0000000303097223 */ /* 0x000fc80000000008 */
[----:B------:R-:W-:-:S04]  /*1be0*/  FFMA R16, R2, R2, R9 ;  /* 0x0000000202107223 */ /* 0x000fc80000000009 */
[----:B------:R0:W1:Y:S01]  /*1bf0*/  MUFU.RSQ R9, R16 ;  /* 0x0000001000097308 */ /* 0x0000620000001400 */
[----:B------:R-:W-:-:S04]  /*1c00*/  IADD3 R8, PT, PT, R16, -0xd000000, RZ ;  /* 0xf300000010087810 */ /* 0x000fc80007ffe0ff */
[----:B------:R-:W-:-:S13]  /*1c10*/  ISETP.GT.U32.AND P0, PT, R8, 0x727fffff, PT ;  /* 0x727fffff0800780c */ /* 0x000fda0003f04070 */
[----:B01----:R-:W-:Y:S05]  /*1c20*/  @!P0 BRA `(.L_x_36) ;  /* 0x0000000000108947 */ /* 0x003fea0003800000 */
[----:B------:R-:W-:-:S07]  /*1c30*/  MOV R12, 0x1c50 ;  /* 0x00001c50000c7802 */ /* 0x000fce0000000f00 */
[----:B------:R-:W-:Y:S05]  /*1c40*/  CALL.REL.NOINC `($__internal_1_$__cuda_sm20_sqrt_rn_f32_slowpath) ;  /* 0x00000028005c7944 */ /* 0x000fea0003c00000 */
[----:B------:R-:W-:Y:S01]  /*1c50*/  IMAD.MOV.U32 R12, RZ, RZ, R23 ;  /* 0x000000ffff0c7224 */ /* 0x000fe200078e0017 */
[----:B------:R-:W-:Y:S06]  /*1c60*/  BRA `(.L_x_37) ;  /* 0x0000000000107947 */ /* 0x000fec0003800000 */
.L_x_36:
[----:B------:R-:W-:Y:S01]  /*1c70*/  FMUL.FTZ R12, R16, R9 ;  /* 0x00000009100c7220 */ /* 0x000fe20000410000 */
[----:B------:R-:W-:-:S03]  /*1c80*/  FMUL.FTZ R8, R9, 0.5 ;  /* 0x3f00000009087820 */ /* 0x000fc60000410000 */
[----:B------:R-:W-:-:S04]  /*1c90*/  FFMA R9, -R12, R12, R16 ;  /* 0x0000000c0c097223 */ /* 0x000fc80000000110 */
[----:B------:R-:W-:-:S07]  /*1ca0*/  FFMA R12, R9, R8, R12 ;  /* 0x00000008090c7223 */ /* 0x000fce000000000c */
.L_x_37:
[----:B------:R-:W-:Y:S05]  /*1cb0*/  BSYNC.RECONVERGENT B0 ;  /* 0x0000000000007941 */ /* 0x000fea0003800200 */
.L_x_35:
[----:B------:R-:W-:Y:S01]  /*1cc0*/  IADD3 R8, PT, PT, R12, 0x1800000, RZ ;  /* 0x018000000c087810 */ /* 0x000fe20007ffe0ff */
[----:B------:R-:W-:Y:S03]  /*1cd0*/  BSSY.RECONVERGENT B0, `(.L_x_38) ;  /* 0x000000b000007945 */ /* 0x000fe60003800200 */
[----:B------:R-:W-:-:S04]  /*1ce0*/  LOP3.LUT R8, R8, 0x7f800000, RZ, 0xc0, !PT ;  /* 0x7f80000008087812 */ /* 0x000fc800078ec0ff */
[----:B------:R-:W-:-:S13]  /*1cf0*/  ISETP.GT.U32.AND P0, PT, R8, 0x1ffffff, PT ;  /* 0x01ffffff0800780c */ /* 0x000fda0003f04070 */
[----:B------:R-:W-:Y:S05]  /*1d00*/  @P0 BRA `(.L_x_39) ;  /* 0x00000000000c0947 */ /* 0x000fea0003800000 */
[----:B------:R-:W-:-:S07]  /*1d10*/  MOV R16, 0x1d30 ;  /* 0x00001d3000107802 */ /* 0x000fce0000000f00 */
[----:B------:R-:W-:Y:S05]  /*1d20*/  CALL.REL.NOINC `($__internal_0_$__cuda_sm20_rcp_rn_f32_slowpath) ;  /* 0x0000002400507944 */ /* 0x000fea0003c00000 */
[----:B------:R-:W-:Y:S05]  /*1d30*/  BRA `(.L_x_40) ;  /* 0x0000000000107947 */ /* 0x000fea0003800000 */
.L_x_39:
[----:B------:R-:W0:Y:S02]  /*1d40*/  MUFU.RCP R9, R12 ;  /* 0x0000000c00097308 */ /* 0x000e240000001000 */
[----:B0-----:R-:W-:-:S04]  /*1d50*/  FFMA R8, R9, R12, -1 ;  /* 0xbf80000009087423 */ /* 0x001fc8000000000c */
[----:B------:R-:W-:-:S04]  /*1d60*/  FADD.FTZ R8, -R8, -RZ ;  /* 0x800000ff08087221 */ /* 0x000fc80000010100 */
[----:B------:R-:W-:-:S07]  /*1d70*/  FFMA R22, R9, R8, R9 ;  /* 0x0000000809167223 */ /* 0x000fce0000000009 */
.L_x_40:
[----:B------:R-:W-:Y:S05]  /*1d80*/  BSYNC.RECONVERGENT B0 ;  /* 0x0000000000007941 */ /* 0x000fea0003800200 */
.L_x_38:
[-C--:B------:R-:W-:Y:S01]  /*1d90*/  FMUL R27, R7, R22.reuse ;  /* 0x00000016071b7220 */ /* 0x080fe20000400000 */
[-C--:B------:R-:W-:Y:S01]  /*1da0*/  FMUL R29, R3, R22.reuse ;  /* 0x00000016031d7220 */ /* 0x080fe20000400000 */
[----:B------:R-:W-:Y:S01]  /*1db0*/  FMUL R26, R2, R22 ;  /* 0x00000016021a7220 */ /* 0x000fe20000400000 */
[----:B------:R-:W-:Y:S01]  /*1dc0*/  IMAD.MOV.U32 R28, RZ, RZ, 0x1 ;  /* 0x00000001ff1c7424 */ /* 0x000fe200078e00ff */
[----:B------:R-:W0:Y:S01]  /*1dd0*/  LDCU UR4, c[0x0][0x3a8] ;  /* 0x00007500ff0477ac */ /* 0x000e220008000800 */
[----:B------:R-:W-:Y:S01]  /*1de0*/  FSETP.GT.AND P0, PT, R27, RZ, PT ;  /* 0x000000ff1b00720b */ /* 0x000fe20003f04000 */
[----:B------:R-:W-:Y:S01]  /*1df0*/  BSSY.RECONVERGENT B0, `(.L_x_41) ;  /* 0x0000234000007945 */ /* 0x000fe20003800200 */
[----:B------:R-:W-:Y:S01]  /*1e00*/  FSETP.GT.AND P1, PT, R29, RZ, PT ;  /* 0x000000ff1d00720b */ /* 0x000fe20003f24000 */
[----:B------:R-:W-:Y:S01]  /*1e10*/  IMAD.MOV.U32 R8, RZ, RZ, RZ ;  /* 0x000000ffff087224 */ /* 0x000fe200078e00ff */
[----:B------:R-:W-:Y:S01]  /*1e20*/  FSETP.GT.AND P2, PT, R26, RZ, PT ;  /* 0x000000ff1a00720b */ /* 0x000fe20003f44000 */
[----:B------:R-:W-:Y:S01]  /*1e30*/  IMAD.MOV.U32 R10, RZ, RZ, 0x3f800000 ;  /* 0x3f800000ff0a7424 */ /* 0x000fe200078e00ff */
[----:B------:R-:W-:-:S02]  /*1e40*/  SEL R2, R28, 0xffffffff, P0 ;  /* 0xffffffff1c027807 */ /* 0x000fc40000000000 */
[C---:B------:R-:W-:Y:S02]  /*1e50*/  SEL R3, R28.reuse, 0xffffffff, P1 ;  /* 0xffffffff1c037807 */ /* 0x040fe40000800000 */
[----:B------:R-:W-:Y:S02]  /*1e60*/  SEL R28, R28, 0xffffffff, P2 ;  /* 0xffffffff1c1c7807 */ /* 0x000fe40001000000 */
[----:B------:R-:W-:Y:S01]  /*1e70*/  SHF.R.U32.HI R7, RZ, 0xf, R14 ;  /* 0x0000000fff077819 */ /* 0x000fe2000001160e */
[----:B------:R1:W-:Y:S01]  /*1e80*/  STL.64 [R1+0x40], R2 ;  /* 0x0000400201007387 */ /* 0x0003e20000100a00 */
[----:B------:R-:W-:Y:S02]  /*1e90*/  PLOP3.LUT P0, PT, PT, PT, PT, 0x80, 0x8 ;  /* 0x000000000008781c */ /* 0x000fe40003f0f070 */
[----:B------:R-:W-:Y:S01]  /*1ea0*/  LOP3.LUT R14, R7, R14, RZ, 0x3c, !PT ;  /* 0x0000000e070e7212 */ /* 0x000fe200078e3cff */
[----:B------:R1:W-:Y:S01]  /*1eb0*/  STL [R1+0x48], R28 ;  /* 0x0000481c01007387 */ /* 0x0003e20000100800 */
[----:B------:R-:W-:Y:S01]  /*1ec0*/  HFMA2 R7, -RZ, RZ, 1.875, 0 ;  /* 0x3f800000ff077431 */ /* 0x000fe200000001ff */
[----:B------:R-:W-:-:S02]  /*1ed0*/  MOV R9, 0x3f800000 ;  /* 0x3f80000000097802 */ /* 0x000fc40000000f00 */
[----:B0-----:R-:W-:-:S07]  /*1ee0*/  I2FP.F32.S32 R11, UR4 ;  /* 0x00000004000b7c45 */ /* 0x001fce0008201400 */
.L_x_90:
[----:B------:R-:W-:Y:S01]  /*1ef0*/  IADD3 R12, PT, PT, R27, 0x1800000, RZ ;  /* 0x018000001b0c7810 */ /* 0x000fe20007ffe0ff */
[----:B------:R-:W-:Y:S03]  /*1f00*/  BSSY.RECONVERGENT B2, `(.L_x_42) ;  /* 0x000000d000027945 */ /* 0x000fe60003800200 */
[----:B------:R-:W-:-:S04]  /*1f10*/  LOP3.LUT R12, R12, 0x7f800000, RZ, 0xc0, !PT ;  /* 0x7f8000000c0c7812 */ /* 0x000fc800078ec0ff */
[----:B------:R-:W-:-:S13]  /*1f20*/  ISETP.GT.U32.AND P1, PT, R12, 0x1ffffff, PT ;  /* 0x01ffffff0c00780c */ /* 0x000fda0003f24070 */
[----:B0-----:R-:W-:Y:S05]  /*1f30*/  @P1 BRA `(.L_x_43) ;  /* 0x0000000000141947 */ /* 0x001fea0003800000 */
[----:B------:R-:W-:Y:S01]  /*1f40*/  IMAD.MOV.U32 R12, RZ, RZ, R27 ;  /* 0x000000ffff0c7224 */ /* 0x000fe200078e001b */
[----:B------:R-:W-:-:S07]  /*1f50*/  MOV R16, 0x1f70 ;  /* 0x00001f7000107802 */ /* 0x000fce0000000f00 */
[----:B-1----:R-:W-:Y:S05]  /*1f60*/  CALL.REL.NOINC `($__internal_0_$__cuda_sm20_rcp_rn_f32_slowpath) ;  /* 0x0000002000c07944 */ /* 0x002fea0003c00000 */
[----:B------:R-:W-:Y:S01]  /*1f70*/  MOV R31, R22 ;  /* 0x00000016001f7202 */ /* 0x000fe20000000f00 */
[----:B------:R-:W-:Y:S06]  /*1f80*/  BRA `(.L_x_44) ;  /* 0x0000000000107947 */ /* 0x000fec0003800000 */
.L_x_43:
[----:B------:R-:W0:Y:S02]  /*1f90*/  MUFU.RCP R12, R27 ;  /* 0x0000001b000c7308 */ /* 0x000e240000001000 */
[----:B0-----:R-:W-:-:S04]  /*1fa0*/  FFMA R16, R12, R27, -1 ;  /* 0xbf8000000c107423 */ /* 0x001fc8000000001b */
[----:B------:R-:W-:-:S04]  /*1fb0*/  FADD.FTZ R31, -R16, -RZ ;  /* 0x800000ff101f7221 */ /* 0x000fc80000010100 */
[----:B------:R-:W-:-:S07]  /*1fc0*/  FFMA R31, R12, R31, R12 ;  /* 0x0000001f0c1f7223 */ /* 0x000fce000000000c */
.L_x_44:
[----:B------:R-:W-:Y:S05]  /*1fd0*/  BSYNC.RECONVERGENT B2 ;  /* 0x0000000000027941 */ /* 0x000fea0003800200 */
.L_x_42:
[----:B------:R-:W-:Y:S01]  /*1fe0*/  VIADD R12, R29, 0x1800000 ;  /* 0x018000001d0c7836 */ /* 0x000fe20000000000 */
[----:B------:R-:W-:Y:S04]  /*1ff0*/  BSSY.RECONVERGENT B2, `(.L_x_45) ;  /* 0x000000d000027945 */ /* 0x000fe80003800200 */
[----:B------:R-:W-:-:S04]  /*2000*/  LOP3.LUT R12, R12, 0x7f800000, RZ, 0xc0, !PT ;  /* 0x7f8000000c0c7812 */ /* 0x000fc800078ec0ff */
[----:B------:R-:W-:-:S13]  /*2010*/  ISETP.GT.U32.AND P1, PT, R12, 0x1ffffff, PT ;  /* 0x01ffffff0c00780c */ /* 0x000fda0003f24070 */
[----:B------:R-:W-:Y:S05]  /*2020*/  @P1 BRA `(.L_x_46) ;  /* 0x0000000000141947 */ /* 0x000fea0003800000 */
[----:B------:R-:W-:Y:S02]  /*2030*/  MOV R12, R29 ;  /* 0x0000001d000c7202 */ /* 0x000fe40000000f00 */
[----:B------:R-:W-:-:S07]  /*2040*/  MOV R16, 0x2060 ;  /* 0x0000206000107802 */ /* 0x000fce0000000f00 */
[----:B-1----:R-:W-:Y:S05]  /*2050*/  CALL.REL.NOINC `($__internal_0_$__cuda_sm20_rcp_rn_f32_slowpath) ;  /* 0x0000002000847944 */ /* 0x002fea0003c00000 */
[----:B------:R-:W-:Y:S01]  /*2060*/  IMAD.MOV.U32 R25, RZ, RZ, R22 ;  /* 0x000000ffff197224 */ /* 0x000fe200078e0016 */
[----:B------:R-:W-:Y:S06]  /*2070*/  BRA `(.L_x_47) ;  /* 0x0000000000107947 */ /* 0x000fec0003800000 */
.L_x_46:
[----:B------:R-:W0:Y:S02]  /*2080*/  MUFU.RCP R12, R29 ;  /* 0x0000001d000c7308 */ /* 0x000e240000001000 */
[----:B0-----:R-:W-:-:S04]  /*2090*/  FFMA R16, R12, R29, -1 ;  /* 0xbf8000000c107423 */ /* 0x001fc8000000001d */
[----:B------:R-:W-:-:S04]  /*20a0*/  FADD.FTZ R25, -R16, -RZ ;  /* 0x800000ff10197221 */ /* 0x000fc80000010100 */
[----:B------:R-:W-:-:S07]  /*20b0*/  FFMA R25, R12, R25, R12 ;  /* 0x000000190c197223 */ /* 0x000fce000000000c */
.L_x_47:
[----:B------:R-:W-:Y:S05]  /*20c0*/  BSYNC.RECONVERGENT B2 ;  /* 0x0000000000027941 */ /* 0x000fea0003800200 */
.L_x_45:
[----:B------:R-:W-:Y:S01]  /*20d0*/  IADD3 R12, PT, PT, R26, 0x1800000, RZ ;  /* 0x018000001a0c7810 */ /* 0x000fe20007ffe0ff */
[----:B------:R-:W-:Y:S03]  /*20e0*/  BSSY.RECONVERGENT B2, `(.L_x_48) ;  /* 0x000000c000027945 */ /* 0x000fe60003800200 */
[----:B------:R-:W-:-:S04]  /*20f0*/  LOP3.LUT R12, R12, 0x7f800000, RZ, 0xc0, !PT ;  /* 0x7f8000000c0c7812 */ /* 0x000fc800078ec0ff */
[----:B------:R-:W-:-:S13]  /*2100*/  ISETP.GT.U32.AND P1, PT, R12, 0x1ffffff, PT ;  /* 0x01ffffff0c00780c */ /* 0x000fda0003f24070 */
[----:B------:R-:W-:Y:S05]  /*2110*/  @P1 BRA `(.L_x_49) ;  /* 0x0000000000101947 */ /* 0x000fea0003800000 */
[----:B------:R-:W-:Y:S01]  /*2120*/  IMAD.MOV.U32 R12, RZ, RZ, R26 ;  /* 0x000000ffff0c7224 */ /* 0x000fe200078e001a */
[----:B------:R-:W-:-:S07]  /*2130*/  MOV R16, 0x2150 ;  /* 0x0000215000107802 */ /* 0x000fce0000000f00 */
[----:B-1----:R-:W-:Y:S05]  /*2140*/  CALL.REL.NOINC `($__internal_0_$__cuda_sm20_rcp_rn_f32_slowpath) ;  /* 0x0000002000487944 */ /* 0x002fea0003c00000 */
[----:B------:R-:W-:Y:S05]  /*2150*/  BRA `(.L_x_50) ;  /* 0x0000000000107947 */ /* 0x000fea0003800000 */
.L_x_49:
[----:B------:R-:W0:Y:S02]  /*2160*/  MUFU.RCP R21, R26 ;  /* 0x0000001a00157308 */ /* 0x000e240000001000 */
[----:B0-----:R-:W-:-:S04]  /*2170*/  FFMA R12, R21, R26, -1 ;  /* 0xbf800000150c7423 */ /* 0x001fc8000000001a */
[----:B------:R-:W-:-:S04]  /*2180*/  FADD.FTZ R12, -R12, -RZ ;  /* 0x800000ff0c0c7221 */ /* 0x000fc80000010100 */
[----:B------:R-:W-:-:S07]  /*2190*/  FFMA R22, R21, R12, R21 ;  /* 0x0000000c15167223 */ /* 0x000fce0000000015 */
.L_x_50:
[----:B------:R-:W-:Y:S05]  /*21a0*/  BSYNC.RECONVERGENT B2 ;  /* 0x0000000000027941 */ /* 0x000fea0003800200 */
.L_x_48:
[----:B------:R-:W-:Y:S01]  /*21b0*/  FADD R16, R11, -R0 ;  /* 0x800000000b107221 */ /* 0x000fe20000000000 */
[----:B------:R-:W-:-:S03]  /*21c0*/  FMUL R12, R31, -R0 ;  /* 0x800000001f0c7220 */ /* 0x000fc60000400000 */
[----:B------:R-:W-:-:S05]  /*21d0*/  FMUL R21, R16, R31 ;  /* 0x0000001f10157220 */ /* 0x000fca0000400000 */
[----:B------:R-:W-:-:S04]  /*21e0*/  FSETP.GT.AND P1, PT, R12, R21, PT ;  /* 0x000000150c00720b */ /* 0x000fc80003f24000 */
[----:B------:R-:W-:Y:S02]  /*21f0*/  FSEL R16, R21, R12, P1 ;  /* 0x0000000c15107208 */ /* 0x000fe40000800000 */
[----:B------:R-:W-:Y:S02]  /*2200*/  FSEL R12, R12, R21, P1 ;  /* 0x000000150c0c7208 */ /* 0x000fe40000800000 */
[----:B------:R-:W-:Y:S02]  /*2210*/  FMNMX R23, RZ, R16, !PT ;  /* 0x00000010ff177209 */ /* 0x000fe40007800000 */
[----:B------:R-:W-:-:S04]  /*2220*/  FMNMX R33, R12, 1.00000002004087734272e+20, PT ;  /* 0x60ad78ec0c217809 */ /* 0x000fc80003800000 */
[----:B------:R-:W-:-:S13]  /*2230*/  FSETP.GT.AND P1, PT, R23, R33, PT ;  /* 0x000000211700720b */ /* 0x000fda0003f24000 */
[----:B------:R-:W-:Y:S05]  /*2240*/  @P1 BRA `(.L_x_51) ;  /* 0x0000000800ac1947 */ /* 0x000fea0003800000 */
[----:B------:R-:W-:Y:S01]  /*2250*/  FADD R16, R11, -R4 ;  /* 0x800000040b107221 */ /* 0x000fe20000000000 */
[----:B------:R-:W-:-:S03]  /*2260*/  FMUL R12, R25, -R4 ;  /* 0x80000004190c7220 */ /* 0x000fc60000400000 */
[----:B------:R-:W-:-:S05]  /*2270*/  FMUL R21, R16, R25 ;  /* 0x0000001910157220 */ /* 0x000fca0000400000 */
[----:B------:R-:W-:-:S04]  /*2280*/  FSETP.GT.AND P1, PT, R12, R21, PT ;  /* 0x000000150c00720b */ /* 0x000fc80003f24000 */
[----:B------:R-:W-:Y:S02]  /*2290*/  FSEL R16, R21, R12, P1 ;  /* 0x0000000c15107208 */ /* 0x000fe40000800000 */
[----:B------:R-:W-:Y:S02]  /*22a0*/  FSEL R12, R12, R21, P1 ;  /* 0x000000150c0c7208 */ /* 0x000fe40000800000 */
[----:B------:R-:W-:Y:S02]  /*22b0*/  FSETP.GEU.AND P2, PT, R23, R16, PT ;  /* 0x000000101700720b */ /* 0x000fe40003f4e000 */
[----:B------:R-:W-:Y:S02]  /*22c0*/  FSETP.GT.AND P1, PT, R33, R12, PT ;  /* 0x0000000c2100720b */ /* 0x000fe40003f24000 */
[----:B------:R-:W-:Y:S02]  /*22d0*/  FSEL R23, R16, R23, !P2 ;  /* 0x0000001710177208 */ /* 0x000fe40005000000 */
[----:B------:R-:W-:-:S04]  /*22e0*/  FSEL R33, R12, R33, P1 ;  /* 0x000000210c217208 */ /* 0x000fc80000800000 */
        /* <DEDUP_REMOVED lines=14> */
[C---:B------:R-:W-:Y:S01]  /*23d0*/  FFMA R16, R21.reuse, R29, R4 ;  /* 0x0000001d15107223 */ /* 0x040fe20000000004 */
[C---:B------:R-:W-:Y:S01]  /*23e0*/  FFMA R12, R21.reuse, R26, R5 ;  /* 0x0000001a150c7223 */ /* 0x040fe20000000005 */
[----:B------:R-:W0:Y:S01]  /*23f0*/  LDCU UR5, c[0x0][0x3a8] ;  /* 0x00007500ff0577ac */ /* 0x000e220008000800 */
[----:B------:R-:W-:Y:S01]  /*2400*/  FFMA R0, R21, R27, R0 ;  /* 0x0000001b15007223 */ /* 0x000fe20000000000 */
[----:B------:R-:W2:Y:S01]  /*2410*/  F2I.TRUNC.NTZ R23, R16 ;  /* 0x0000001000177305 */ /* 0x000ea2000020f100 */
[----:B------:R-:W3:Y:S07]  /*2420*/  LDC.64 R20, c[0x0][0x3b0] ;  /* 0x0000ec00ff147b82 */ /* 0x000eee0000000a00 */
[----:B------:R-:W4:Y:S01]  /*2430*/  F2I.TRUNC.NTZ R5, R12 ;  /* 0x0000000c00057305 */ /* 0x000f22000020f100 */
[----:B--2---:R-:W-:-:S07]  /*2440*/  VIMNMX R23, PT, PT, RZ, R23, !PT ;  /* 0x00000017ff177248 */ /* 0x004fce0007fe0100 */
[----:B------:R-:W2:Y:S01]  /*2450*/  F2I.TRUNC.NTZ R4, R0 ;  /* 0x0000000000047305 */ /* 0x000ea2000020f100 */
[----:B0-----:R-:W-:Y:S02]  /*2460*/  UIADD3 UR4, UPT, UPT, UR5, -0x1, URZ ;  /* 0xffffffff05047890 */ /* 0x001fe4000fffe0ff */
[----:B------:R-:W-:Y:S02]  /*2470*/  ISETP.GE.AND P2, PT, R23, UR5, PT ;  /* 0x0000000517007c0c */ /* 0x000fe4000bf46270 */
[----:B----4-:R-:W-:-:S04]  /*2480*/  VIMNMX R5, PT, PT, RZ, R5, !PT ;  /* 0x00000005ff057248 */ /* 0x010fc80007fe0100 */
[----:B------:R-:W-:Y:S02]  /*2490*/  ISETP.GE.AND P3, PT, R5, UR5, PT ;  /* 0x0000000505007c0c */ /* 0x000fe4000bf66270 */
[----:B--2---:R-:W-:Y:S02]  /*24a0*/  VIMNMX R24, PT, PT, RZ, R4, !PT ;  /* 0x00000004ff187248 */ /* 0x004fe40007fe0100 */
[----:B------:R-:W-:Y:S02]  /*24b0*/  SEL R4, R23, UR4, !P2 ;  /* 0x0000000417047c07 */ /* 0x000fe4000d000000 */
[C---:B------:R-:W-:Y:S02]  /*24c0*/  ISETP.GE.AND P1, PT, R24.reuse, UR5, PT ;  /* 0x0000000518007c0c */ /* 0x040fe4000bf26270 */
[----:B------:R-:W-:Y:S02]  /*24d0*/  SEL R5, R5, UR4, !P3 ;  /* 0x0000000405057c07 */ /* 0x000fe4000d800000 */
[----:B------:R-:W-:-:S03]  /*24e0*/  SEL R24, R24, UR4, !P1 ;  /* 0x0000000418187c07 */ /* 0x000fc6000c800000 */
[----:B------:R-:W-:-:S04]  /*24f0*/  IMAD R23, R5, UR5, R4 ;  /* 0x0000000505177c24 */ /* 0x000fc8000f8e0204 */
[----:B------:R-:W-:-:S04]  /*2500*/  IMAD R23, R23, UR5, R24 ;  /* 0x0000000517177c24 */ /* 0x000fc8000f8e0218 */
[----:B---3--:R-:W-:-:S05]  /*2510*/  IMAD.WIDE R20, R23, 0x4, R20 ;  /* 0x0000000417147825 */ /* 0x008fca00078e0214 */
[----:B------:R-:W2:Y:S04]  /*2520*/  LDG.E.U8 R23, desc[UR8][R20.64+0x1] ;  /* 0x0000010814177981 */ /* 0x000ea8000c1e1100 */
[----:B------:R-:W3:Y:S04]  /*2530*/  LDG.E.U8 R33, desc[UR8][R20.64+0x2] ;  /* 0x0000020814217981 */ /* 0x000ee8000c1e1100 */
[----:B------:R-:W3:Y:S04]  /*2540*/  LDG.E.U8 R32, desc[UR8][R20.64+0x3] ;  /* 0x0000030814207981 */ /* 0x000ee8000c1e1100 */
[----:B------:R-:W2:Y:S01]  /*2550*/  LDG.E.U8 R34, desc[UR8][R20.64] ;  /* 0x0000000814227981 */ /* 0x000ea2000c1e1100 */
[----:B------:R-:W-:Y:S01]  /*2560*/  SHF.R.U32.HI R35, RZ, 0x2, R14 ;  /* 0x00000002ff237819 */ /* 0x000fe2000001160e */
[----:B------:R-:W-:Y:S01]  /*2570*/  BSSY.RELIABLE B1, `(.L_x_52) ;  /* 0x000009d000017945 */ /* 0x000fe20003800100 */
[----:B------:R-:W-:Y:S01]  /*2580*/  SHF.L.U32 R30, R6, 0x4, RZ ;  /* 0x00000004061e7819 */ /* 0x000fe200000006ff */
[----:B------:R0:W-:Y:S01]  /*2590*/  STL [R1+0x4c], R0 ;  /* 0x00004c0001007387 */ /* 0x0001e20000100800 */
[----:B------:R-:W-:-:S02]  /*25a0*/  LOP3.LUT R35, R35, R14, RZ, 0x3c, !PT ;  /* 0x0000000e23237212 */ /* 0x000fc400078e3cff */
[----:B------:R-:W-:Y:S01]  /*25b0*/  IADD3 R19, PT, PT, R19, 0x587c5, RZ ;  /* 0x000587c513137810 */ /* 0x000fe20007ffe0ff */
[----:B------:R0:W-:Y:S02]  /*25c0*/  STL [R1+0x64], R24 ;  /* 0x0000641801007387 */ /* 0x0001e40000100800 */
[C---:B------:R-:W-:Y:S02]  /*25d0*/  IMAD.SHL.U32 R14, R35.reuse, 0x2, RZ ;  /* 0x00000002230e7824 */ /* 0x040fe400078e00ff */
[----:B------:R0:W-:Y:S03]  /*25e0*/  STL.64 [R1+0x68], R4 ;  /* 0x0000680401007387 */ /* 0x0001e60000100a00 */
[----:B------:R-:W-:-:S04]  /*25f0*/  LOP3.LUT R35, R35, R14, R30, 0x96, !PT ;  /* 0x0000000e23237212 */ /* 0x000fc800078e961e */
[----:B------:R-:W-:-:S05]  /*2600*/  LOP3.LUT R30, R35, R6, RZ, 0x3c, !PT ;  /* 0x00000006231e7212 */ /* 0x000fca00078e3cff */
[----:B------:R-:W-:-:S04]  /*2610*/  IMAD.IADD R14, R30, 0x1, R19 ;  /* 0x000000011e0e7824 */ /* 0x000fc800078e0213 */
[----:B------:R-:W-:-:S05]  /*2620*/  IMAD.HI.U32 R35, R14, -0x7f7f7f7f, RZ ;  /* 0x808080810e237827 */ /* 0x000fca00078e00ff */
[----:B------:R-:W-:-:S05]  /*2630*/  SHF.R.U32.HI R35, RZ, 0x7, R35 ;  /* 0x00000007ff237819 */ /* 0x000fca0000011623 */
[----:B------:R-:W-:Y:S01]  /*2640*/  IMAD R35, R35, -0xff, R14 ;  /* 0xffffff0123237824 */ /* 0x000fe200078e020e */
[----:B---3--:R-:W-:Y:S02]  /*2650*/  PRMT R14, R33, 0x3340, R32 ;  /* 0x00003340210e7816 */ /* 0x008fe40000000020 */
[----:B--2---:R-:W-:Y:S02]  /*2660*/  PRMT R21, R34, 0x3340, R23 ;  /* 0x0000334022157816 */ /* 0x004fe40000000017 */
[----:B------:R-:W-:Y:S02]  /*2670*/  ISETP.GE.U32.AND P1, PT, R35, R34, PT ;  /* 0x000000222300720c */ /* 0x000fe40003f26070 */
[----:B------:R-:W-:-:S05]  /*2680*/  PRMT R14, R21, 0x5410, R14 ;  /* 0x00005410150e7816 */ /* 0x000fca000000000e */
[----:B------:R0:W-:Y:S06]  /*2690*/  STL [R1+0x70], R14 ;  /* 0x0000700e01007387 */ /* 0x0001ec0000100800 */
[----:B------:R-:W-:Y:S05]  /*26a0*/  @!P1 BRA `(.L_x_53) ;  /* 0x0000000400c89947 */ /* 0x000fea0003800000 */
[----:B------:R-:W-:Y:S01]  /*26b0*/  BSSY.RELIABLE B3, `(.L_x_54) ;  /* 0x000004c000037945 */ /* 0x000fe20003800100 */
[----:B0-----:R-:W-:Y:S02]  /*26c0*/  I2FP.F32.S32 R14, R2 ;  /* 0x00000002000e7245 */ /* 0x001fe40000201400 */
[----:B------:R-:W-:Y:S02]  /*26d0*/  I2FP.F32.S32 R20, R3 ;  /* 0x0000000300147245 */ /* 0x000fe40000201400 */
[----:B-1----:R-:W-:-:S07]  /*26e0*/  I2FP.F32.S32 R28, R28 ;  /* 0x0000001c001c7245 */ /* 0x002fce0000201400 */
.L_x_55:
[----:B------:R-:W-:Y:S01]  /*26f0*/  I2FP.F32.S32 R4, R4 ;  /* 0x0000000400047245 */ /* 0x000fe20000201400 */
[----:B0-----:R-:W0:Y:S01]  /*2700*/  LDC R23, c[0x0][0x3a8] ;  /* 0x0000ea00ff177b82 */ /* 0x001e220000000800 */
[----:B------:R-:W-:Y:S02]  /*2710*/  I2FP.F32.S32 R24, R24 ;  /* 0x0000001800187245 */ /* 0x000fe40000201400 */
[----:B------:R-:W-:Y:S01]  /*2720*/  I2FP.F32.S32 R5, R5 ;  /* 0x0000000500057245 */ /* 0x000fe20000201400 */
[----:B------:R-:W-:Y:S02]  /*2730*/  FADD R21, R4, 0.5 ;  /* 0x3f00000004157421 */ /* 0x000fe40000000000 */
[----:B------:R-:W-:Y:S02]  /*2740*/  FADD R3, R24, 0.5 ;  /* 0x3f00000018037421 */ /* 0x000fe40000000000 */
[----:B------:R-:W-:Y:S01]  /*2750*/  FFMA R21, R20, 0.5, R21 ;  /* 0x3f00000014157823 */ /* 0x000fe20000000015 */
[----:B------:R-:W-:Y:S01]  /*2760*/  FADD R5, R5, 0.5 ;  /* 0x3f00000005057421 */ /* 0x000fe20000000000 */
[----:B------:R-:W-:-:S02]  /*2770*/  FFMA R3, R14, 0.5, R3 ;  /* 0x3f0000000e037823 */ /* 0x000fc40000000003 */
[----:B------:R-:W-:Y:S01]  /*2780*/  FADD R4, R21, -R16 ;  /* 0x8000001015047221 */ /* 0x000fe20000000000 */
[----:B------:R-:W-:Y:S01]  /*2790*/  FFMA R5, R28, 0.5, R5 ;  /* 0x3f0000001c057823 */ /* 0x000fe20000000005 */
[----:B------:R-:W-:Y:S02]  /*27a0*/  FADD R2, R3, -R0 ;  /* 0x8000000003027221 */ /* 0x000fe40000000000 */
[----:B------:R-:W-:Y:S01]  /*27b0*/  FMUL R3, R4, R25 ;  /* 0x0000001904037220 */ /* 0x000fe20000400000 */
[----:B------:R-:W-:Y:S01]  /*27c0*/  FADD R5, R5, -R12 ;  /* 0x8000000c05057221 */ /* 0x000fe20000000000 */
[----:B------:R-:W-:-:S03]  /*27d0*/  FMUL R2, R2, R31 ;  /* 0x0000001f02027220 */ /* 0x000fc60000400000 */
[----:B------:R-:W-:Y:S02]  /*27e0*/  FMUL R21, R5, R22 ;  /* 0x0000001605157220 */ /* 0x000fe40000400000 */
[----:B------:R-:W-:-:S04]  /*27f0*/  FSETP.GT.AND P1, PT, |R2|, |R3|, PT ;  /* 0x400000030200720b */ /* 0x000fc80003f24200 */
[----:B------:R-:W-:Y:S02]  /*2800*/  FSEL R24, |R3|, |R2|, P1 ;  /* 0x4000000203187208 */ /* 0x000fe40000800200 */
[----:B------:R-:W-:Y:S02]  /*2810*/  SEL R2, RZ, 0x1, !P1 ;  /* 0x00000001ff027807 */ /* 0x000fe40004800000 */
[----:B------:R-:W-:-:S04]  /*2820*/  FSETP.GT.AND P4, PT, R24, |R21|, PT ;  /* 0x400000151800720b */ /* 0x000fc80003f84000 */
[----:B------:R-:W-:-:S04]  /*2830*/  SEL R2, R2, 0x2, !P4 ;  /* 0x0000000202027807 */ /* 0x000fc80006000000 */
[----:B------:R-:W-:-:S05]  /*2840*/  LEA R33, R2, R1, 0x2 ;  /* 0x0000000102217211 */ /* 0x000fca00078e10ff */
[----:B------:R-:W2:Y:S04]  /*2850*/  LDL R2, [R33+0x40] ;  /* 0x0000400021027983 */ /* 0x000ea80000100800 */
[----:B------:R-:W2:Y:S02]  /*2860*/  LDL R3, [R33+0x64] ;  /* 0x0000640021037983 */ /* 0x000ea40000100800 */
[----:B--2---:R-:W-:-:S05]  /*2870*/  IMAD.IADD R2, R2, 0x1, R3 ;  /* 0x0000000102027824 */ /* 0x004fca00078e0203 */
[----:B------:R2:W-:Y:S04]  /*2880*/  STL [R33+0x64], R2 ;  /* 0x0000640221007387 */ /* 0x0005e80000100800 */
[----:B------:R-:W0:Y:S04]  /*2890*/  LDL R32, [R1+0x64] ;  /* 0x0000640001207983 */ /* 0x000e280000100800 */
[----:B------:R-:W3:Y:S01]  /*28a0*/  LDL.64 R4, [R1+0x68] ;  /* 0x0000680001047983 */ /* 0x000ee20000100a00 */
[----:B------:R-:W-:Y:S02]  /*28b0*/  FSEL R21, |R21|, R24, P4 ;  /* 0x0000001815157208 */ /* 0x000fe40002000200 */
[----:B0-----:R-:W-:-:S02]  /*28c0*/  ISETP.GE.AND P2, PT, R32, R23, PT ;  /* 0x000000172000720c */ /* 0x001fc40003f46270 */
[-C--:B---3--:R-:W-:Y:S02]  /*28d0*/  ISETP.GE.AND P3, PT, R4, R23.reuse, PT ;  /* 0x000000170400720c */ /* 0x088fe40003f66270 */
[C---:B------:R-:W-:Y:S02]  /*28e0*/  ISETP.GE.AND P1, PT, R5.reuse, R23, PT ;  /* 0x000000170500720c */ /* 0x040fe40003f26270 */
[----:B------:R-:W-:Y:S02]  /*28f0*/  ISETP.GT.AND P2, PT, R32, -0x1, !P2 ;  /* 0xffffffff2000780c */ /* 0x000fe40005744270 */
[----:B------:R-:W-:Y:S02]  /*2900*/  ISETP.GT.AND P3, PT, R4, -0x1, !P3 ;  /* 0xffffffff0400780c */ /* 0x000fe40005f64270 */
[----:B------:R-:W-:-:S04]  /*2910*/  ISETP.GT.AND P1, PT, R5, -0x1, !P1 ;  /* 0xffffffff0500780c */ /* 0x000fc80004f24270 */
[----:B------:R-:W-:-:S13]  /*2920*/  PLOP3.LUT P1, PT, P1, P2, P3, 0x80, 0x0 ;  /* 0x000000000000781c */ /* 0x000fda0000f25030 */
[----:B------:R-:W-:Y:S05]  /*2930*/  @!P1 BREAK.RELIABLE B3 ;  /* 0x0000000000039942 */ /* 0x000fea0003800100 */
[----:B------:R-:W-:Y:S05]  /*2940*/  @!P1 BREAK.RELIABLE B1 ;  /* 0x0000000000019942 */ /* 0x000fea0003800100 */
[----:B--2---:R-:W-:Y:S05]  /*2950*/  @!P1 BRA `(.L_x_51) ;  /* 0x0000000000e89947 */ /* 0x004fea0003800000 */
[----:B------:R-:W0:Y:S01]  /*2960*/  LDC.64 R2, c[0x0][0x3b0] ;  /* 0x0000ec00ff027b82 */ /* 0x000e220000000a00 */
[----:B------:R-:W-:Y:S01]  /*2970*/  MOV R24, R32 ;  /* 0x0000002000187202 */ /* 0x000fe20000000f00 */
[----:B------:R-:W-:Y:S01]  /*2980*/  IMAD R33, R5, R23, R4 ;  /* 0x0000001705217224 */ /* 0x000fe200078e0204 */
[----:B------:R-:W-:-:S03]  /*2990*/  SHF.R.U32.HI R32, RZ, 0x2, R13 ;  /* 0x00000002ff207819 */ /* 0x000fc6000001160d */
[----:B------:R-:W-:Y:S01]  /*29a0*/  IMAD R33, R33, R23, R24 ;  /* 0x0000001721217224 */ /* 0x000fe200078e0218 */
[----:B------:R-:W-:Y:S01]  /*29b0*/  LOP3.LUT R32, R32, R13, RZ, 0x3c, !PT ;  /* 0x0000000d20207212 */ /* 0x000fe200078e3cff */
[----:B------:R-:W-:Y:S01]  /*29c0*/  IMAD.MOV.U32 R13, RZ, RZ, R17 ;  /* 0x000000ffff0d7224 */ /* 0x000fe200078e0011 */
[----:B------:R-:W-:Y:S01]  /*29d0*/  MOV R17, R6 ;  /* 0x0000000600117202 */ /* 0x000fe20000000f00 */
[----:B------:R-:W-:Y:S01]  /*29e0*/  IMAD.MOV.U32 R6, RZ, RZ, R30 ;  /* 0x000000ffff067224 */ /* 0x000fe200078e001e */
[----:B------:R-:W-:-:S03]  /*29f0*/  SHF.L.U32 R23, R32, 0x1, RZ ;  /* 0x0000000120177819 */ /* 0x000fc600000006ff */
[----:B------:R-:W-:-:S05]  /*2a00*/  IMAD.SHL.U32 R35, R6, 0x10, RZ ;  /* 0x0000001006237824 */ /* 0x000fca00078e00ff */
[----:B------:R-:W-:Y:S01]  /*2a10*/  LOP3.LUT R35, R32, R23, R35, 0x96, !PT ;  /* 0x0000001720237212 */ /* 0x000fe200078e9623 */
[----:B0-----:R-:W-:-:S05]  /*2a20*/  IMAD.WIDE R2, R33, 0x4, R2 ;  /* 0x0000000421027825 */ /* 0x001fca00078e0202 */
[----:B------:R-:W2:Y:S04]  /*2a30*/  LDG.E.U8 R23, desc[UR8][R2.64+0x1] ;  /* 0x0000010802177981 */ /* 0x000ea8000c1e1100 */
[----:B------:R-:W3:Y:S04]  /*2a40*/  LDG.E.U8 R33, desc[UR8][R2.64+0x2] ;  /* 0x0000020802217981 */ /* 0x000ee8000c1e1100 */
[----:B------:R-:W3:Y:S04]  /*2a50*/  LDG.E.U8 R32, desc[UR8][R2.64+0x3] ;  /* 0x0000030802207981 */ /* 0x000ee8000c1e1100 */
[----:B------:R-:W2:Y:S01]  /*2a60*/  LDG.E.U8 R34, desc[UR8][R2.64] ;  /* 0x0000000802227981 */ /* 0x000ea2000c1e1100 */
[----:B------:R-:W-:Y:S01]  /*2a70*/  IADD3 R19, PT, PT, R19, 0x587c5, RZ ;  /* 0x000587c513137810 */ /* 0x000fe20007ffe0ff */
[----:B------:R-:W-:Y:S01]  /*2a80*/  FFMA R0, R21, R27, R0 ;  /* 0x0000001b15007223 */ /* 0x000fe20000000000 */
[----:B------:R-:W-:Y:S01]  /*2a90*/  LOP3.LUT R30, R35, R6, RZ, 0x3c, !PT ;  /* 0x00000006231e7212 */ /* 0x000fe200078e3cff */
[C---:B------:R-:W-:Y:S01]  /*2aa0*/  FFMA R16, R21.reuse, R29, R16 ;  /* 0x0000001d15107223 */ /* 0x040fe20000000010 */
[----:B------:R-:W-:-:S02]  /*2ab0*/  FFMA R12, R21, R26, R12 ;  /* 0x0000001a150c7223 */ /* 0x000fc4000000000c */
[----:B------:R0:W-:Y:S01]  /*2ac0*/  STL [R1+0x4c], R0 ;  /* 0x00004c0001007387 */ /* 0x0001e20000100800 */
        /* <DEDUP_REMOVED lines=9> */
[----:B------:R-:W-:Y:S05]  /*2b60*/  @P1 BRA `(.L_x_55) ;  /* 0xfffffff800e01947 */ /* 0x000fea000383ffff */
[----:B------:R-:W-:Y:S05]  /*2b70*/  BSYNC.RELIABLE B3 ;  /* 0x0000000000037941 */ /* 0x000fea0003800100 */
.L_x_54:
[----:B------:R-:W-:Y:S01]  /*2b80*/  I2FP.F32.U32 R24, R24 ;  /* 0x0000001800187245 */ /* 0x000fe20000201000 */
[----:B------:R1:W-:Y:S01]  /*2b90*/  STL.64 [R1+0x58], RZ ;  /* 0x000058ff01007387 */ /* 0x0003e20000100a00 */
[----:B------:R-:W-:Y:S02]  /*2ba0*/  I2FP.F32.U32 R4, R4 ;  /* 0x0000000400047245 */ /* 0x000fe40000201000 */
[----:B------:R-:W-:Y:S01]  /*2bb0*/  I2FP.F32.U32 R5, R5 ;  /* 0x0000000500057245 */ /* 0x000fe20000201000 */
[----:B------:R-:W-:Y:S01]  /*2bc0*/  FADD R3, R24, 0.5 ;  /* 0x3f00000018037421 */ /* 0x000fe20000000000 */
[----:B------:R1:W-:Y:S01]  /*2bd0*/  STL [R1+0x60], RZ ;  /* 0x000060ff01007387 */ /* 0x0003e20000100800 */
[----:B------:R-:W-:Y:S02]  /*2be0*/  FADD R21, R4, 0.5 ;  /* 0x3f00000004157421 */ /* 0x000fe40000000000 */
[----:B------:R-:W-:Y:S01]  /*2bf0*/  FADD R3, R0, -R3 ;  /* 0x8000000300037221 */ /* 0x000fe20000000000 */
[----:B------:R-:W-:Y:S01]  /*2c00*/  FADD R5, R5, 0.5 ;  /* 0x3f00000005057421 */ /* 0x000fe20000000000 */
[----:B0-----:R-:W-:-:S03]  /*2c10*/  FADD R2, R16, -R21 ;  /* 0x8000001510027221 */ /* 0x001fc60000000000 */
[----:B------:R-:W-:Y:S02]  /*2c20*/  FADD R5, R12, -R5 ;  /* 0x800000050c057221 */ /* 0x000fe40000000000 */
[----:B------:R-:W-:-:S04]  /*2c30*/  FSETP.GT.AND P0, PT, |R2|, |R3|, PT ;  /* 0x400000030200720b */ /* 0x000fc80003f04200 */
[----:B------:R-:W-:Y:S02]  /*2c40*/  FSEL R2, |R2|, |R3|, P0 ;  /* 0x4000000302027208 */ /* 0x000fe40000000200 */
[----:B------:R-:W-:Y:S02]  /*2c50*/  SEL R3, RZ, 0x1, !P0 ;  /* 0x00000001ff037807 */ /* 0x000fe40004000000 */
[----:B------:R-:W-:-:S04]  /*2c60*/  FSETP.GT.AND P0, PT, |R5|, R2, PT ;  /* 0x000000020500720b */ /* 0x000fc80003f04200 */
[----:B------:R-:W-:-:S04]  /*2c70*/  SEL R2, R3, 0x2, !P0 ;  /* 0x0000000203027807 */ /* 0x000fc80004000000 */
[----:B------:R-:W-:-:S05]  /*2c80*/  LEA R3, R2, R1, 0x2 ;  /* 0x0000000102037211 */ /* 0x000fca00078e10ff */
[----:B------:R-:W2:Y:S01]  /*2c90*/  LDL R2, [R3+0x40] ;  /* 0x0000400003027983 */ /* 0x000ea20000100800 */
[----:B------:R-:W-:Y:S01]  /*2ca0*/  MOV R14, R6 ;  /* 0x00000006000e7202 */ /* 0x000fe20000000f00 */
[----:B------:R-:W-:Y:S02]  /*2cb0*/  IMAD.MOV.U32 R6, RZ, RZ, R30 ;  /* 0x000000ffff067224 */ /* 0x000fe400078e001e */
[----:B--2---:R-:W-:-:S05]  /*2cc0*/  IMAD.MOV R2, RZ, RZ, -R2 ;  /* 0x000000ffff027224 */ /* 0x004fca00078e0a02 */
[----:B------:R-:W-:-:S05]  /*2cd0*/  I2FP.F32.S32 R2, R2 ;  /* 0x0000000200027245 */ /* 0x000fca0000201400 */
[----:B------:R1:W-:Y:S01]  /*2ce0*/  STL [R3+0x58], R2 ;  /* 0x0000580203007387 */ /* 0x0003e20000100800 */
[----:B------:R-:W-:Y:S05]  /*2cf0*/  BRA `(.L_x_56) ;  /* 0x0000000000907947 */ /* 0x000fea0003800000 */
.L_x_51:
[----:B------:R-:W-:Y:S02]  /*2d00*/  HFMA2 R0, -RZ, RZ, 0, 0 ;  /* 0x00000000ff007431 */ /* 0x000fe400000001ff */
[----:B------:R-:W-:Y:S01]  /*2d10*/  IMAD.MOV.U32 R8, RZ, RZ, RZ ;  /* 0x000000ffff087224 */ /* 0x000fe200078e00ff */
[----:B------:R-:W-:Y:S01]  /*2d20*/  MOV R6, RZ ;  /* 0x000000ff00067202 */ /* 0x000fe20000000f00 */
[----:B------:R-:W-:Y:S06]  /*2d30*/  @P0 BRA `(.L_x_57) ;  /* 0x0000001000fc0947 */ /* 0x000fec0003800000 */
[----:B------:R-:W-:Y:S01]  /*2d40*/  FSETP.GEU.AND P0, PT, R26, RZ, PT ;  /* 0x000000ff1a00720b */ /* 0x000fe20003f0e000 */
[----:B------:R-:W-:Y:S01]  /*2d50*/  IMAD.MOV.U32 R0, RZ, RZ, R10 ;  /* 0x000000ffff007224 */ /* 0x000fe200078e000a */
[----:B------:R-:W-:Y:S01]  /*2d60*/  MOV R8, R9 ;  /* 0x0000000900087202 */ /* 0x000fe20000000f00 */
[----:B------:R-:W-:-:S10]  /*2d70*/  IMAD.MOV.U32 R6, RZ, RZ, R7 ;  /* 0x000000ffff067224 */ /* 0x000fd400078e0007 */
[----:B------:R-:W-:Y:S05]  /*2d80*/  @P0 BRA `(.L_x_57) ;  /* 0x0000001000e80947 */ /* 0x000fea0003800000 */
[----:B------:R-:W-:Y:S02]  /*2d90*/  HFMA2 R0, -RZ, RZ, 0, 0 ;  /* 0x00000000ff007431 */ /* 0x000fe400000001ff */
[----:B------:R-:W-:Y:S01]  /*2da0*/  IMAD.MOV.U32 R8, RZ, RZ, RZ ;  /* 0x000000ffff087224 */ /* 0x000fe200078e00ff */
[----:B------:R-:W-:Y:S01]  /*2db0*/  MOV R6, RZ ;  /* 0x000000ff00067202 */ /* 0x000fe20000000f00 */
[----:B------:R-:W-:Y:S06]  /*2dc0*/  BRA `(.L_x_57) ;  /* 0x0000001000d87947 */ /* 0x000fec0003800000 */
.L_x_53:
[----:B0-----:R-:W-:Y:S01]  /*2dd0*/  I2FP.F32.S32 R24, R24 ;  /* 0x0000001800187245 */ /* 0x001fe20000201400 */
[----:B------:R0:W-:Y:S01]  /*2de0*/  STL.64 [R1+0x58], RZ ;  /* 0x000058ff01007387 */ /* 0x0001e20000100a00 */
[----:B------:R-:W-:Y:S02]  /*2df0*/  I2FP.F32.S32 R4, R4 ;  /* 0x0000000400047245 */ /* 0x000fe40000201400 */
[----:B------:R-:W-:Y:S01]  /*2e00*/  I2FP.F32.S32 R5, R5 ;  /* 0x0000000500057245 */ /* 0x000fe20000201400 */
[----:B-1----:R-:W-:Y:S01]  /*2e10*/  FADD R3, R24, 0.5 ;  /* 0x3f00000018037421 */ /* 0x002fe20000000000 */
[----:B------:R0:W-:Y:S01]  /*2e20*/  STL [R1+0x60], RZ ;  /* 0x000060ff01007387 */ /* 0x0001e20000100800 */
[----:B------:R-:W-:Y:S02]  /*2e30*/  FADD R21, R4, 0.5 ;  /* 0x3f00000004157421 */ /* 0x000fe40000000000 */
[----:B------:R-:W-:Y:S01]  /*2e40*/  FADD R3, R0, -R3 ;  /* 0x8000000300037221 */ /* 0x000fe20000000000 */
[----:B------:R-:W-:Y:S01]  /*2e50*/  FADD R5, R5, 0.5 ;  /* 0x3f00000005057421 */ /* 0x000fe20000000000 */
[----:B------:R-:W-:-:S03]  /*2e60*/  FADD R2, R16, -R21 ;  /* 0x8000001510027221 */ /* 0x000fc60000000000 */
[----:B------:R-:W-:Y:S02]  /*2e70*/  FADD R5, R12, -R5 ;  /* 0x800000050c057221 */ /* 0x000fe40000000000 */
[----:B------:R-:W-:-:S04]  /*2e80*/  FSETP.GT.AND P0, PT, |R2|, |R3|, PT ;  /* 0x400000030200720b */ /* 0x000fc80003f04200 */
[----:B------:R-:W-:Y:S02]  /*2e90*/  FSEL R2, |R2|, |R3|, P0 ;  /* 0x4000000302027208 */ /* 0x000fe40000000200 */
[----:B------:R-:W-:Y:S02]  /*2ea0*/  SEL R3, RZ, 0x1, !P0 ;  /* 0x00000001ff037807 */ /* 0x000fe40004000000 */
[----:B------:R-:W-:-:S04]  /*2eb0*/  FSETP.GT.AND P0, PT, |R5|, R2, PT ;  /* 0x000000020500720b */ /* 0x000fc80003f04200 */
[----:B------:R-:W-:-:S05]  /*2ec0*/  SEL R2, R3, 0x2, !P0 ;  /* 0x0000000203027807 */ /* 0x000fca0004000000 */
[----:B------:R-:W-:-:S05]  /*2ed0*/  IMAD.U32 R3, R2, 0x4, R1 ;  /* 0x0000000402037824 */ /* 0x000fca00078e0001 */
[----:B------:R-:W2:Y:S01]  /*2ee0*/  LDL R2, [R3+0x40] ;  /* 0x0000400003027983 */ /* 0x000ea20000100800 */
[----:B------:R-:W-:Y:S01]  /*2ef0*/  IMAD.MOV.U32 R14, RZ, RZ, R6 ;  /* 0x000000ffff0e7224 */ /* 0x000fe200078e0006 */
[----:B------:R-:W-:Y:S02]  /*2f00*/  MOV R6, R30 ;  /* 0x0000001e00067202 */ /* 0x000fe40000000f00 */
[----:B--2---:R-:W-:-:S04]  /*2f10*/  IADD3 R2, PT, PT, -R2, RZ, RZ ;  /* 0x000000ff02027210 */ /* 0x004fc80007ffe1ff */
[----:B------:R-:W-:-:S05]  /*2f20*/  I2FP.F32.S32 R2, R2 ;  /* 0x0000000200027245 */ /* 0x000fca0000201400 */
[----:B------:R0:W-:Y:S02]  /*2f30*/  STL [R3+0x58], R2 ;  /* 0x0000580203007387 */ /* 0x0001e40000100800 */
.L_x_56:
[----:B------:R-:W-:Y:S05]  /*2f40*/  BSYNC.RELIABLE B1 ;  /* 0x0000000000017941 */ /* 0x000fea0003800100 */
.L_x_52:
[----:B01----:R-:W0:Y:S01]  /*2f50*/  I2F.U16 R2, R23 ;  /* 0x0000001700027306 */ /* 0x003e220000101000 */
[----:B------:R-:W-:Y:S02]  /*2f60*/  HFMA2 R3, -RZ, RZ, 1.875, 0 ;  /* 0x3f800000ff037431 */ /* 0x000fe400000001ff */
[----:B------:R-:W-:Y:S01]  /*2f70*/  IMAD.MOV.U32 R4, RZ, RZ, 0x3b808081 ;  /* 0x3b808081ff047424 */ /* 0x000fe200078e00ff */
[----:B------:R-:W-:Y:S03]  /*2f80*/  BSSY.RECONVERGENT B1, `(.L_x_58) ;  /* 0x000000c000017945 */ /* 0x000fe60003800200 */
[----:B------:R-:W-:Y:S01]  /*2f90*/  FFMA R3, R4, -255, R3 ;  /* 0xc37f000004037823 */ /* 0x000fe20000000003 */
[----:B0-----:R-:W-:-:S03]  /*2fa0*/  FMUL R31, R2, R7 ;  /* 0x00000007021f7220 */ /* 0x001fc60000400000 */
[----:B------:R-:W-:Y:S01]  /*2fb0*/  FFMA R2, R3, R4, 0.0039215688593685626984 ;  /* 0x3b80808103027423 */ /* 0x000fe20000000004 */
[----:B------:R-:W0:Y:S03]  /*2fc0*/  FCHK P0, R31, 255 ;  /* 0x437f00001f007902 */ /* 0x000e260000000000 */
[----:B------:R-:W-:-:S04]  /*2fd0*/  FFMA R3, R31, R2, RZ ;  /* 0x000000021f037223 */ /* 0x000fc800000000ff */
[----:B------:R-:W-:-:S04]  /*2fe0*/  FFMA R4, R3, -255, R31 ;  /* 0xc37f000003047823 */ /* 0x000fc8000000001f */
[----:B------:R-:W-:Y:S01]  /*2ff0*/  FFMA R2, R2, R4, R3 ;  /* 0x0000000402027223 */ /* 0x000fe20000000003 */
[----:B0-----:R-:W-:Y:S06]  /*3000*/  @!P0 BRA `(.L_x_59) ;  /* 0x00000000000c8947 */ /* 0x001fec0003800000 */
[----:B------:R-:W-:Y:S01]  /*3010*/  IMAD.MOV.U32 R29, RZ, RZ, 0x437f0000 ;  /* 0x437f0000ff1d7424 */ /* 0x000fe200078e00ff */
[----:B------:R-:W-:-:S07]  /*3020*/  MOV R20, 0x3040 ;  /* 0x0000304000147802 */ /* 0x000fce0000000f00 */
[----:B------:R-:W-:Y:S05]  /*3030*/  CALL.REL.NOINC `($__internal_2_$__cuda_sm3x_div_rn_noftz_f32_slowpath) ;  /* 0x0000001400b87944 */ /* 0x000fea0003c00000 */
.L_x_59:
[----:B------:R-:W-:Y:S05]  /*3040*/  BSYNC.RECONVERGENT B1 ;  /* 0x0000000000017941 */ /* 0x000fea0003800200 */
.L_x_58:
[----:B------:R-:W0:Y:S01]  /*3050*/  I2F.U16 R4, R33 ;  /* 0x0000002100047306 */ /* 0x000e220000101000 */
[----:B------:R-:W-:Y:S01]  /*3060*/  MOV R20, 0x3b808081 ;  /* 0x3b80808100147802 */ /* 0x000fe20000000f00 */
[----:B------:R-:W-:Y:S01]  /*3070*/  IMAD.MOV.U32 R3, RZ, RZ, 0x437f0000 ;  /* 0x437f0000ff037424 */ /* 0x000fe200078e00ff */
[----:B------:R-:W-:Y:S01]  /*3080*/  BSSY.RECONVERGENT B1, `(.L_x_60) ;  /* 0x000000e000017945 */ /* 0x000fe20003800200 */
[----:B------:R-:W-:Y:S02]  /*3090*/  MOV R7, R2 ;  /* 0x0000000200077202 */ /* 0x000fe40000000f00 */
[----:B------:R-:W-:Y:S01]  /*30a0*/  FFMA R3, R20, -R3, 1 ;  /* 0x3f80000014037423 */ /* 0x000fe20000000803 */
        /* <DEDUP_REMOVED lines=10> */
[----:B------:R-:W-:-:S07]  /*3150*/  MOV R9, R2 ;  /* 0x0000000200097202 */ /* 0x000fce0000000f00 */
.L_x_61:
[----:B------:R-:W-:Y:S05]  /*3160*/  BSYNC.RECONVERGENT B1 ;  /* 0x0000000000017941 */ /* 0x000fea0003800200 */
.L_x_60:
[----:B------:R-:W0:Y:S01]  /*3170*/  I2F.U16 R3, R32 ;  /* 0x0000002000037306 */ /* 0x000e220000101000 */
[----:B------:R-:W-:Y:S02]  /*3180*/  HFMA2 R5, -RZ, RZ, 3.748046875, 0 ;  /* 0x437f0000ff057431 */ /* 0x000fe400000001ff */
[----:B------:R-:W-:Y:S01]  /*3190*/  IMAD.MOV.U32 R2, RZ, RZ, 0x3b808081 ;  /* 0x3b808081ff027424 */ /* 0x000fe200078e00ff */
[----:B------:R-:W-:Y:S03]  /*31a0*/  BSSY.RECONVERGENT B1, `(.L_x_62) ;  /* 0x000000d000017945 */ /* 0x000fe60003800200 */
        /* <DEDUP_REMOVED lines=12> */
.L_x_63:
[----:B------:R-:W-:Y:S05]  /*3270*/  BSYNC.RECONVERGENT B1 ;  /* 0x0000000000017941 */ /* 0x000fea0003800200 */
.L_x_62:
[----:B------:R-:W2:Y:S04]  /*3280*/  LDL R25, [R1+0x60] ;  /* 0x0000600001197983 */ /* 0x000ea80000100800 */
[----:B------:R-:W3:Y:S04]  /*3290*/  LDL R2, [R1+0x58] ;  /* 0x0000580001027983 */ /* 0x000ee80000100800 */
[----:B------:R-:W4:Y:S01]  /*32a0*/  LDL R3, [R1+0x5c] ;  /* 0x00005c0001037983 */ /* 0x000f220000100800 */
[----:B------:R-:W-:Y:S01]  /*32b0*/  BSSY.RECONVERGENT B1, `(.L_x_64) ;  /* 0x0000024000017945 */ /* 0x000fe20003800200 */
[----:B--2---:R-:W-:-:S04]  /*32c0*/  FMUL R5, RZ, R25 ;  /* 0x00000019ff057220 */ /* 0x004fc80000400000 */
[C-C-:B---3--:R-:W-:Y:S01]  /*32d0*/  FADD R10, -R2.reuse, R5.reuse ;  /* 0x00000005020a7221 */ /* 0x148fe20000000100 */
[----:B------:R-:W-:Y:S01]  /*32e0*/  FFMA R0, R2, 0.0010000000474974513054, R0 ;  /* 0x3a83126f02007823 */ /* 0x000fe20000000000 */
[----:B----4-:R-:W-:Y:S01]  /*32f0*/  FMUL R27, RZ, R3 ;  /* 0x00000003ff1b7220 */ /* 0x010fe20000400000 */
[----:B------:R-:W-:Y:S01]  /*3300*/  FADD R4, R3, -R5 ;  /* 0x8000000503047221 */ /* 0x000fe20000000000 */
[----:B------:R-:W-:Y:S02]  /*3310*/  FMUL R21, R10, R10 ;  /* 0x0000000a0a157220 */ /* 0x000fe40000400000 */
[----:B------:R0:W-:Y:S01]  /*3320*/  STL [R1+0x4c], R0 ;  /* 0x00004c0001007387 */ /* 0x0001e20000100800 */
[----:B------:R-:W-:Y:S01]  /*3330*/  FFMA R10, RZ, R2, -R27 ;  /* 0x00000002ff0a7223 */ /* 0x000fe2000000081b */
[----:B------:R-:W-:-:S04]  /*3340*/  FFMA R21, R4, R4, R21 ;  /* 0x0000000404157223 */ /* 0x000fc80000000015 */
[----:B------:R-:W-:-:S05]  /*3350*/  FFMA R21, R10, R10, R21 ;  /* 0x0000000a0a157223 */ /* 0x000fca0000000015 */
[C---:B------:R-:W-:Y:S02]  /*3360*/  FSET.BF.LT.AND R4, R21.reuse, 0.0010000000474974513054, PT ;  /* 0x3a83126f1504780a */ /* 0x040fe40003801000 */
[----:B------:R-:W-:-:S03]  /*3370*/  FSET.BF.GEU.AND R26, R21, 0.0010000000474974513054, PT ;  /* 0x3a83126f151a780a */ /* 0x000fc6000380e000 */
[-C--:B------:R-:W-:Y:S01]  /*3380*/  FMUL R10, R25, R4.reuse ;  /* 0x00000004190a7220 */ /* 0x080fe20000400000 */
[C---:B------:R-:W-:Y:S01]  /*3390*/  FFMA R27, R2.reuse, R4, -R27 ;  /* 0x00000004021b7223 */ /* 0x040fe2000000081b */
[-C--:B------:R-:W-:Y:S02]  /*33a0*/  FFMA R28, -R2, R26.reuse, R5 ;  /* 0x0000001a021c7223 */ /* 0x080fe40000000105 */
[----:B------:R-:W-:Y:S01]  /*33b0*/  FFMA R26, R3, R26, -R10 ;  /* 0x0000001a031a7223 */ /* 0x000fe2000000080a */
[----:B------:R-:W-:Y:S01]  /*33c0*/  MOV R10, R22 ;  /* 0x00000016000a7202 */ /* 0x000fe20000000f00 */
[----:B------:R-:W-:-:S04]  /*33d0*/  FMUL R5, R28, R28 ;  /* 0x0000001c1c057220 */ /* 0x000fc80000400000 */
[----:B------:R-:W-:Y:S01]  /*33e0*/  FFMA R20, R26, R26, R5 ;  /* 0x0000001a1a147223 */ /* 0x000fe20000000005 */
[----:B------:R-:W-:-:S03]  /*33f0*/  FFMA R5, R25, 0.0010000000474974513054, R12 ;  /* 0x3a83126f19057823 */ /* 0x000fc6000000000c */
[----:B------:R-:W-:-:S04]  /*3400*/  FFMA R20, R27, R27, R20 ;  /* 0x0000001b1b147223 */ /* 0x000fc80000000014 */
[----:B------:R-:W-:Y:S01]  /*3410*/  VIADD R4, R20, 0xf3000000 ;  /* 0xf300000014047836 */ /* 0x000fe20000000000 */
[----:B------:R0:W1:Y:S04]  /*3420*/  MUFU.RSQ R21, R20 ;  /* 0x0000001400157308 */ /* 0x0000680000001400 */
[----:B------:R-:W-:Y:S01]  /*3430*/  ISETP.GT.U32.AND P0, PT, R4, 0x727fffff, PT ;  /* 0x727fffff0400780c */ /* 0x000fe20003f04070 */
[----:B------:R-:W-:-:S12]  /*3440*/  FFMA R4, R3, 0.0010000000474974513054, R16 ;  /* 0x3a83126f03047823 */ /* 0x000fd80000000010 */
[----:B01----:R-:W-:Y:S05]  /*3450*/  @!P0 BRA `(.L_x_65) ;  /* 0x0000000000148947 */ /* 0x003fea0003800000 */
[----:B------:R-:W-:Y:S01]  /*3460*/  IMAD.MOV.U32 R16, RZ, RZ, R20 ;  /* 0x000000ffff107224 */ /* 0x000fe200078e0014 */
[----:B------:R-:W-:-:S07]  /*3470*/  MOV R12, 0x3490 ;  /* 0x00003490000c7802 */ /* 0x000fce0000000f00 */
[----:B------:R-:W-:Y:S05]  /*3480*/  CALL.REL.NOINC `($__internal_1_$__cuda_sm20_sqrt_rn_f32_slowpath) ;  /* 0x00000010004c7944 */ /* 0x000fea0003c00000 */
[----:B------:R-:W-:Y:S01]  /*3490*/  MOV R12, R23 ;  /* 0x00000017000c7202 */ /* 0x000fe20000000f00 */
[----:B------:R-:W-:Y:S06]  /*34a0*/  BRA `(.L_x_66) ;  /* 0x0000000000107947 */ /* 0x000fec0003800000 */
.L_x_65:
[----:B------:R-:W-:Y:S01]  /*34b0*/  FMUL.FTZ R23, R20, R21 ;  /* 0x0000001514177220 */ /* 0x000fe20000410000 */
[----:B------:R-:W-:-:S03]  /*34c0*/  FMUL.FTZ R21, R21, 0.5 ;  /* 0x3f00000015157820 */ /* 0x000fc60000410000 */
[----:B------:R-:W-:-:S04]  /*34d0*/  FFMA R12, -R23, R23, R20 ;  /* 0x00000017170c7223 */ /* 0x000fc80000000114 */
[----:B------:R-:W-:-:S07]  /*34e0*/  FFMA R12, R12, R21, R23 ;  /* 0x000000150c0c7223 */ /* 0x000fce0000000017 */
.L_x_66:
[----:B------:R-:W-:Y:S05]  /*34f0*/  BSYNC.RECONVERGENT B1 ;  /* 0x0000000000017941 */ /* 0x000fea0003800200 */
.L_x_64:
        /* <DEDUP_REMOVED lines=8> */
.L_x_68:
[----:B------:R-:W0:Y:S02]  /*3580*/  MUFU.RCP R21, R12 ;  /* 0x0000000c00157308 */ /* 0x000e240000001000 */
[----:B0-----:R-:W-:-:S04]  /*3590*/  FFMA R16, R21, R12, -1 ;  /* 0xbf80000015107423 */ /* 0x001fc8000000000c */
[----:B------:R-:W-:-:S04]  /*35a0*/  FADD.FTZ R16, -R16, -RZ ;  /* 0x800000ff10107221 */ /* 0x000fc80000010100 */
[----:B------:R-:W-:-:S07]  /*35b0*/  FFMA R22, R21, R16, R21 ;  /* 0x0000001015167223 */ /* 0x000fce0000000015 */
.L_x_69:
[----:B------:R-:W-:Y:S05]  /*35c0*/  BSYNC.RECONVERGENT B2 ;  /* 0x0000000000027941 */ /* 0x000fea0003800200 */
.L_x_67:
[-C--:B------:R-:W-:Y:S01]  /*35d0*/  FMUL R26, R26, R22.reuse ;  /* 0x000000161a1a7220 */ /* 0x080fe20000400000 */
[-C--:B------:R-:W-:Y:S01]  /*35e0*/  FMUL R27, R27, R22.reuse ;  /* 0x000000161b1b7220 */ /* 0x080fe20000400000 */
[----:B------:R-:W-:Y:S01]  /*35f0*/  FMUL R28, R28, R22 ;  /* 0x000000161c1c7220 */ /* 0x000fe20000400000 */
[----:B------:R-:W-:Y:S01]  /*3600*/  BSSY.RECONVERGENT B1, `(.L_x_70) ;  /* 0x0000017000017945 */ /* 0x000fe20003800200 */
[----:B------:R-:W-:Y:S01]  /*3610*/  FMUL R21, R25, R26 ;  /* 0x0000001a19157220 */ /* 0x000fe20000400000 */
        /* <DEDUP_REMOVED lines=17> */
.L_x_71:
[----:B------:R-:W-:Y:S01]  /*3730*/  FMUL.FTZ R12, R21, R16 ;  /* 0x00000010150c7220 */ /* 0x000fe20000410000 */
[----:B------:R-:W-:-:S03]  /*3740*/  FMUL.FTZ R16, R16, 0.5 ;  /* 0x3f00000010107820 */ /* 0x000fc60000410000 */
[----:B------:R-:W-:-:S04]  /*3750*/  FFMA R21, -R12, R12, R21 ;  /* 0x0000000c0c157223 */ /* 0x000fc80000000115 */
[----:B------:R-:W-:-:S07]  /*3760*/  FFMA R12, R21, R16, R12 ;  /* 0x00000010150c7223 */ /* 0x000fce000000000c */
.L_x_72:
[----:B------:R-:W-:Y:S05]  /*3770*/  BSYNC.RECONVERGENT B1 ;  /* 0x0000000000017941 */ /* 0x000fea0003800200 */
.L_x_70:
        /* <DEDUP_REMOVED lines=8> */
.L_x_74:
[----:B------:R-:W0:Y:S02]  /*3800*/  MUFU.RCP R21, R12 ;  /* 0x0000000c00157308 */ /* 0x000e240000001000 */
[----:B0-----:R-:W-:-:S04]  /*3810*/  FFMA R16, R21, R12, -1 ;  /* 0xbf80000015107423 */ /* 0x001fc8000000000c */
[----:B------:R-:W-:-:S04]  /*3820*/  FADD.FTZ R16, -R16, -RZ ;  /* 0x800000ff10107221 */ /* 0x000fc80000010100 */
[----:B------:R-:W-:-:S07]  /*3830*/  FFMA R22, R21, R16, R21 ;  /* 0x0000001015167223 */ /* 0x000fce0000000015 */
.L_x_75:
[----:B------:R-:W-:Y:S05]  /*3840*/  BSYNC.RECONVERGENT B2 ;  /* 0x0000000000027941 */ /* 0x000fea0003800200 */
.L_x_73:
[----:B------:R-:W-:Y:S01]  /*3850*/  BSSY.RECONVERGENT B1, `(.L_x_76) ;  /* 0x000002f000017945 */ /* 0x000fe20003800200 */
[-C--:B------:R-:W-:Y:S01]  /*3860*/  FMUL R29, R29, R22.reuse ;  /* 0x000000161d1d7220 */ /* 0x080fe20000400000 */
[-C--:B------:R-:W-:Y:S01]  /*3870*/  FMUL R30, R30, R22.reuse ;  /* 0x000000161e1e7220 */ /* 0x080fe20000400000 */
[----:B------:R-:W-:-:S07]  /*3880*/  FMUL R31, R31, R22 ;  /* 0x000000161f1f7220 */ /* 0x000fce0000400000 */
.L_x_77:
[----:B------:R-:W-:Y:S02]  /*3890*/  SHF.R.U32.HI R12, RZ, 0x2, R13 ;  /* 0x00000002ff0c7819 */ /* 0x000fe4000001160d */
[----:B------:R-:W-:Y:S02]  /*38a0*/  SHF.L.U32 R16, R6, 0x4, RZ ;  /* 0x0000000406107819 */ /* 0x000fe400000006ff */
[----:B------:R-:W-:Y:S02]  /*38b0*/  LOP3.LUT R12, R12, R13, RZ, 0x3c, !PT ;  /* 0x0000000d0c0c7212 */ /* 0x000fe400078e3cff */
[----:B------:R-:W-:Y:S02]  /*38c0*/  SHF.R.U32.HI R20, RZ, 0x2, R17 ;  /* 0x00000002ff147819 */ /* 0x000fe40000011611 */
[----:B------:R-:W-:Y:S01]  /*38d0*/  SHF.R.U32.HI R21, RZ, 0x2, R14 ;  /* 0x00000002ff157819 */ /* 0x000fe2000001160e */
[----:B------:R-:W-:Y:S01]  /*38e0*/  IMAD.SHL.U32 R13, R12, 0x2, RZ ;  /* 0x000000020c0d7824 */ /* 0x000fe200078e00ff */
[----:B------:R-:W-:-:S02]  /*38f0*/  LOP3.LUT R20, R20, R17, RZ, 0x3c, !PT ;  /* 0x0000001114147212 */ /* 0x000fc400078e3cff */
[----:B------:R-:W-:Y:S02]  /*3900*/  LOP3.LUT R21, R21, R14, RZ, 0x3c, !PT ;  /* 0x0000000e15157212 */ /* 0x000fe400078e3cff */
[----:B------:R-:W-:Y:S02]  /*3910*/  LOP3.LUT R13, R12, R13, R16, 0x96, !PT ;  /* 0x0000000d0c0d7212 */ /* 0x000fe400078e9610 */
[----:B------:R-:W-:Y:S02]  /*3920*/  SHF.L.U32 R14, R21, 0x1, RZ ;  /* 0x00000001150e7819 */ /* 0x000fe400000006ff */
[----:B------:R-:W-:Y:S02]  /*3930*/  LOP3.LUT R17, R13, R6, RZ, 0x3c, !PT ;  /* 0x000000060d117212 */ /* 0x000fe400078e3cff */
[----:B------:R-:W-:-:S03]  /*3940*/  SHF.L.U32 R13, R20, 0x1, RZ ;  /* 0x00000001140d7819 */ /* 0x000fc600000006ff */
[----:B------:R-:W-:-:S05]  /*3950*/  IMAD.SHL.U32 R12, R17, 0x10, RZ ;  /* 0x00000010110c7824 */ /* 0x000fca00078e00ff */
[----:B------:R-:W-:Y:S02]  /*3960*/  LOP3.LUT R12, R20, R13, R12, 0x96, !PT ;  /* 0x0000000d140c7212 */ /* 0x000fe400078e960c */
[----:B------:R-:W-:Y:S02]  /*3970*/  MOV R13, R6 ;  /* 0x00000006000d7202 */ /* 0x000fe40000000f00 */
[----:B------:R-:W-:-:S04]  /*3980*/  LOP3.LUT R12, R12, R17, RZ, 0x3c, !PT ;  /* 0x000000110c0c7212 */ /* 0x000fc800078e3cff */
[----:B------:R-:W-:Y:S01]  /*3990*/  IADD3 R6, PT, PT, R19, 0xb0f8a, R12 ;  /* 0x000b0f8a13067810 */ /* 0x000fe20007ffe00c */
[----:B------:R-:W-:-:S03]  /*39a0*/  IMAD.SHL.U32 R16, R12, 0x10, RZ ;  /* 0x000000100c107824 */ /* 0x000fc600078e00ff */
[----:B------:R-:W-:Y:S02]  /*39b0*/  LOP3.LUT R20, R6, 0x7fffffff, RZ, 0xc0, !PT ;  /* 0x7fffffff06147812 */ /* 0x000fe400078ec0ff */
[----:B------:R-:W-:Y:S01]  /*39c0*/  LOP3.LUT R21, R21, R14, R16, 0x96, !PT ;  /* 0x0000000e15157212 */ /* 0x000fe200078e9610 */
[----:B------:R-:W-:Y:S01]  /*39d0*/  IMAD.MOV.U32 R14, RZ, RZ, 0x30000000 ;  /* 0x30000000ff0e7424 */ /* 0x000fe200078e00ff */
[C---:B------:R-:W-:Y:S02]  /*39e0*/  IADD3 R16, PT, PT, R19.reuse, 0x587c5, R17 ;  /* 0x000587c513107810 */ /* 0x040fe40007ffe011 */
[----:B------:R-:W-:Y:S02]  /*39f0*/  IADD3 R19, PT, PT, R19, 0x10974f, RZ ;  /* 0x0010974f13137810 */ /* 0x000fe40007ffe0ff */
[----:B------:R-:W-:Y:S02]  /*3a00*/  LOP3.LUT R6, R21, R12, RZ, 0x3c, !PT ;  /* 0x0000000c15067212 */ /* 0x000fe400078e3cff */
[----:B------:R-:W-:-:S02]  /*3a10*/  I2FP.F32.U32 R23, R20 ;  /* 0x0000001400177245 */ /* 0x000fc40000201000 */
[----:B------:R-:W-:Y:S01]  /*3a20*/  LOP3.LUT R16, R16, 0x7fffffff, RZ, 0xc0, !PT ;  /* 0x7fffffff10107812 */ /* 0x000fe200078ec0ff */
[----:B------:R-:W-:Y:S02]  /*3a30*/  IMAD.IADD R20, R6, 0x1, R19 ;  /* 0x0000000106147824 */ /* 0x000fe400078e0213 */
[----:B------:R-:W-:Y:S01]  /*3a40*/  FFMA R23, R23, R14, -0.5 ;  /* 0xbf00000017177423 */ /* 0x000fe2000000000e */
[----:B------:R-:W-:Y:S02]  /*3a50*/  I2FP.F32.U32 R21, R16 ;  /* 0x0000001000157245 */ /* 0x000fe40000201000 */
[----:B------:R-:W-:Y:S01]  /*3a60*/  LOP3.LUT R20, R20, 0x7fffffff, RZ, 0xc0, !PT ;  /* 0x7fffffff14147812 */ /* 0x000fe200078ec0ff */
[----:B------:R-:W-:Y:S02]  /*3a70*/  FADD R32, R23, R23 ;  /* 0x0000001717207221 */ /* 0x000fe40000000000 */
[----:B------:R-:W-:Y:S01]  /*3a80*/  FFMA R21, R21, R14, -0.5 ;  /* 0xbf00000015157423 */ /* 0x000fe2000000000e */
[----:B------:R-:W-:Y:S01]  /*3a90*/  I2FP.F32.U32 R23, R20 ;  /* 0x0000001400177245 */ /* 0x000fe20000201000 */
[----:B------:R-:W-:-:S02]  /*3aa0*/  FMUL R16, R32, R32 ;  /* 0x0000002020107220 */ /* 0x000fc40000400000 */
[----:B------:R-:W-:Y:S02]  /*3ab0*/  FADD R33, R21, R21 ;  /* 0x0000001515217221 */ /* 0x000fe40000000000 */
[----:B------:R-:W-:Y:S02]  /*3ac0*/  FFMA R23, R23, R14, -0.5 ;  /* 0xbf00000017177423 */ /* 0x000fe4000000000e */
[----:B------:R-:W-:Y:S02]  /*3ad0*/  FFMA R21, R33, R33, R16 ;  /* 0x0000002121157223 */ /* 0x000fe40000000010 */
[----:B------:R-:W-:-:S04]  /*3ae0*/  FADD R34, R23, R23 ;  /* 0x0000001717227221 */ /* 0x000fc80000000000 */
[----:B------:R-:W-:-:S05]  /*3af0*/  FFMA R14, R34, R34, R21 ;  /* 0x00000022220e7223 */ /* 0x000fca0000000015 */
[----:B------:R-:W-:-:S04]  /*3b00*/  FSETP.GEU.AND P0, PT, R14, 9.9999997473787516356e-05, PT ;  /* 0x38d1b7170e00780b */ /* 0x000fc80003f0e000 */
[----:B------:R-:W-:Y:S02]  /*3b10*/  FSETP.GT.OR P0, PT, R14, 1, !P0 ;  /* 0x3f8000000e00780b */ /* 0x000fe40004704400 */
[----:B------:R-:W-:-:S11]  /*3b20*/  MOV R14, R12 ;  /* 0x0000000c000e7202 */ /* 0x000fd60000000f00 */
[----:B------:R-:W-:Y:S05]  /*3b30*/  @P0 BRA `(.L_x_77) ;  /* 0xfffffffc00540947 */ /* 0x000fea000383ffff */
[----:B------:R-:W-:Y:S05]  /*3b40*/  BSYNC.RECONVERGENT B1 ;  /* 0x0000000000017941 */ /* 0x000fea0003800200 */
.L_x_76:
[----:B------:R-:W-:Y:S01]  /*3b50*/  FFMA R21, |R34|, |R34|, R21 ;  /* 0x4000002222157223 */ /* 0x000fe20000000215 */
[----:B------:R-:W-:Y:S03]  /*3b60*/  BSSY.RECONVERGENT B1, `(.L_x_78) ;  /* 0x0000011000017945 */ /* 0x000fe60003800200 */
[----:B------:R-:W-:Y:S01]  /*3b70*/  VIADD R14, R21, 0xf3000000 ;  /* 0xf3000000150e7836 */ /* 0x000fe20000000000 */
[----:B------:R0:W1:Y:S04]  /*3b80*/  MUFU.RSQ R16, R21 ;  /* 0x0000001500107308 */ /* 0x0000680000001400 */
[----:B------:R-:W-:Y:S02]  /*3b90*/  ISETP.GT.U32.AND P0, PT, R14, 0x727fffff, PT ;  /* 0x727fffff0e00780c */ /* 0x000fe40003f04070 */
[----:B------:R-:W-:Y:S01]  /*3ba0*/  MOV R14, R13 ;  /* 0x0000000d000e7202 */ /* 0x000fe20000000f00 */
[----:B------:R-:W-:Y:S01]  /*3bb0*/  IMAD.MOV.U32 R13, RZ, RZ, R17 ;  /* 0x000000ffff0d7224 */ /* 0x000fe200078e0011 */
[----:B------:R-:W-:-:S09]  /*3bc0*/  MOV R17, R12 ;  /* 0x0000000c00117202 */ /* 0x000fd20000000f00 */
[----:B01----:R-:W-:Y:S05]  /*3bd0*/  @!P0 BRA `(.L_x_79) ;  /* 0x0000000000148947 */ /* 0x003fea0003800000 */
[----:B------:R-:W-:Y:S01]  /*3be0*/  IMAD.MOV.U32 R16, RZ, RZ, R21 ;  /* 0x000000ffff107224 */ /* 0x000fe200078e0015 */
[----:B------:R-:W-:-:S07]  /*3bf0*/  MOV R12, 0x3c10 ;  /* 0x00003c10000c7802 */ /* 0x000fce0000000f00 */
[----:B------:R-:W-:Y:S05]  /*3c00*/  CALL.REL.NOINC `($__internal_1_$__cuda_sm20_sqrt_rn_f32_slowpath) ;  /* 0x00000008006c7944 */ /* 0x000fea0003c00000 */
[----:B------:R-:W-:Y:S01]  /*3c10*/  MOV R12, R23 ;  /* 0x00000017000c7202 */ /* 0x000fe20000000f00 */
[----:B------:R-:W-:Y:S06]  /*3c20*/  BRA `(.L_x_80) ;  /* 0x0000000000107947 */ /* 0x000fec0003800000 */
.L_x_79:
[----:B------:R-:W-:Y:S01]  /*3c30*/  FMUL.FTZ R12, R21, R16 ;  /* 0x00000010150c7220 */ /* 0x000fe20000410000 */
[----:B------:R-:W-:-:S03]  /*3c40*/  FMUL.FTZ R16, R16, 0.5 ;  /* 0x3f00000010107820 */ /* 0x000fc60000410000 */
[----:B------:R-:W-:-:S04]  /*3c50*/  FFMA R21, -R12, R12, R21 ;  /* 0x0000000c0c157223 */ /* 0x000fc80000000115 */
[----:B------:R-:W-:-:S07]  /*3c60*/  FFMA R12, R21, R16, R12 ;  /* 0x00000010150c7223 */ /* 0x000fce000000000c */
.L_x_80:
[----:B------:R-:W-:Y:S05]  /*3c70*/  BSYNC.RECONVERGENT B1 ;  /* 0x0000000000017941 */ /* 0x000fea0003800200 */
.L_x_78:
        /* <DEDUP_REMOVED lines=8> */
.L_x_82:
[----:B------:R-:W0:Y:S02]  /*3d00*/  MUFU.RCP R21, R12 ;  /* 0x0000000c00157308 */ /* 0x000e240000001000 */
[----:B0-----:R-:W-:-:S04]  /*3d10*/  FFMA R16, R21, R12, -1 ;  /* 0xbf80000015107423 */ /* 0x001fc8000000000c */
[----:B------:R-:W-:-:S04]  /*3d20*/  FADD.FTZ R16, -R16, -RZ ;  /* 0x800000ff10107221 */ /* 0x000fc80000010100 */
[----:B------:R-:W-:-:S07]  /*3d30*/  FFMA R22, R21, R16, R21 ;  /* 0x0000001015167223 */ /* 0x000fce0000000015 */
.L_x_83:
[----:B------:R-:W-:Y:S05]  /*3d40*/  BSYNC.RECONVERGENT B2 ;  /* 0x0000000000027941 */ /* 0x000fea0003800200 */
.L_x_81:
[-C--:B------:R-:W-:Y:S01]  /*3d50*/  FMUL R21, R32, R22.reuse ;  /* 0x0000001620157220 */ /* 0x080fe20000400000 */
[-C--:B------:R-:W-:Y:S01]  /*3d60*/  FMUL R12, R33, R22.reuse ;  /* 0x00000016210c7220 */ /* 0x080fe20000400000 */
[----:B------:R-:W-:Y:S01]  /*3d70*/  FMUL R22, |R34|, R22 ;  /* 0x0000001622167220 */ /* 0x000fe20000400200 */
[----:B------:R-:W-:Y:S01]  /*3d80*/  BSSY.RECONVERGENT B1, `(.L_x_84) ;  /* 0x000001a000017945 */ /* 0x000fe20003800200 */
[-C--:B------:R-:W-:Y:S01]  /*3d90*/  FMUL R23, R28, R21.reuse ;  /* 0x000000151c177220 */ /* 0x080fe20000400000 */
[-C--:B------:R-:W-:Y:S01]  /*3da0*/  FMUL R26, R26, R21.reuse ;  /* 0x000000151a1a7220 */ /* 0x080fe20000400000 */
[----:B------:R-:W-:Y:S02]  /*3db0*/  FMUL R16, R27, R21 ;  /* 0x000000151b107220 */ /* 0x000fe40000400000 */
[-C--:B------:R-:W-:Y:S01]  /*3dc0*/  FFMA R30, R30, R12.reuse, R23 ;  /* 0x0000000c1e1e7223 */ /* 0x080fe20000000017 */
[-C--:B------:R-:W-:Y:S01]  /*3dd0*/  FFMA R29, R29, R12.reuse, R26 ;  /* 0x0000000c1d1d7223 */ /* 0x080fe2000000001a */
[----:B------:R-:W-:-:S02]  /*3de0*/  FFMA R16, R31, R12, R16 ;  /* 0x0000000c1f107223 */ /* 0x000fc40000000010 */
[-C--:B------:R-:W-:Y:S01]  /*3df0*/  FFMA R3, R3, R22.reuse, R30 ;  /* 0x0000001603037223 */ /* 0x080fe2000000001e */
[-C--:B------:R-:W-:Y:S01]  /*3e00*/  FFMA R2, R2, R22.reuse, R29 ;  /* 0x0000001602027223 */ /* 0x080fe2000000001d */
[----:B------:R-:W-:Y:S02]  /*3e10*/  FFMA R25, R25, R22, R16 ;  /* 0x0000001619197223 */ /* 0x000fe40000000010 */
        /* <DEDUP_REMOVED lines=12> */
.L_x_85:
[----:B------:R-:W-:Y:S01]  /*3ee0*/  FMUL.FTZ R12, R21, R16 ;  /* 0x00000010150c7220 */ /* 0x000fe20000410000 */
[----:B------:R-:W-:-:S03]  /*3ef0*/  FMUL.FTZ R16, R16, 0.5 ;  /* 0x3f00000010107820 */ /* 0x000fc60000410000 */
[----:B------:R-:W-:-:S04]  /*3f00*/  FFMA R21, -R12, R12, R21 ;  /* 0x0000000c0c157223 */ /* 0x000fc80000000115 */
[----:B------:R-:W-:-:S07]  /*3f10*/  FFMA R12, R21, R16, R12 ;  /* 0x00000010150c7223 */ /* 0x000fce000000000c */
.L_x_86:
[----:B------:R-:W-:Y:S05]  /*3f20*/  BSYNC.RECONVERGENT B1 ;  /* 0x0000000000017941 */ /* 0x000fea0003800200 */
.L_x_84:
        /* <DEDUP_REMOVED lines=8> */
.L_x_88:
[----:B------:R-:W0:Y:S02]  /*3fb0*/  MUFU.RCP R21, R12 ;  /* 0x0000000c00157308 */ /* 0x000e240000001000 */
[----:B0-----:R-:W-:-:S04]  /*3fc0*/  FFMA R16, R21, R12, -1 ;  /* 0xbf80000015107423 */ /* 0x001fc8000000000c */
[----:B------:R-:W-:-:S04]  /*3fd0*/  FADD.FTZ R16, -R16, -RZ ;  /* 0x800000ff10107221 */ /* 0x000fc80000010100 */
[----:B------:R-:W-:-:S07]  /*3fe0*/  FFMA R22, R21, R16, R21 ;  /* 0x0000001015167223 */ /* 0x000fce0000000015 */
.L_x_89:
[----:B------:R-:W-:Y:S05]  /*3ff0*/  BSYNC.RECONVERGENT B2 ;  /* 0x0000000000027941 */ /* 0x000fea0003800200 */
.L_x_87:
[----:B------:R-:W-:Y:S02]  /*4000*/  HFMA2 R28, -RZ, RZ, 0, 5.9604644775390625e-08 ;  /* 0x00000001ff1c7431 */ /* 0x000fe400000001ff */
[-C--:B------:R-:W-:Y:S01]  /*4010*/  FMUL R27, R2, R22.reuse ;  /* 0x00000016021b7220 */ /* 0x080fe20000400000 */
[-C--:B------:R-:W-:Y:S01]  /*4020*/  FMUL R29, R3, R22.reuse ;  /* 0x00000016031d7220 */ /* 0x080fe20000400000 */
[----:B------:R-:W-:Y:S01]  /*4030*/  FMUL R26, R25, R22 ;  /* 0x00000016191a7220 */ /* 0x000fe20000400000 */
[----:B------:R-:W-:Y:S02]  /*4040*/  VIADD R8, R8, 0x1 ;  /* 0x0000000108087836 */ /* 0x000fe40000000000 */
[----:B------:R-:W-:Y:S02]  /*4050*/  FSETP.GT.AND P0, PT, R27, RZ, PT ;  /* 0x000000ff1b00720b */ /* 0x000fe40003f04000 */
[----:B------:R-:W-:Y:S02]  /*4060*/  FSETP.GT.AND P1, PT, R29, RZ, PT ;  /* 0x000000ff1d00720b */ /* 0x000fe40003f24000 */
[----:B------:R-:W-:-:S02]  /*4070*/  FSETP.GT.AND P2, PT, R26, RZ, PT ;  /* 0x000000ff1a00720b */ /* 0x000fc40003f44000 */
[C---:B------:R-:W-:Y:S02]  /*4080*/  SEL R2, R28.reuse, 0xffffffff, P0 ;  /* 0xffffffff1c027807 */ /* 0x040fe40000000000 */
[C---:B------:R-:W-:Y:S02]  /*4090*/  SEL R3, R28.reuse, 0xffffffff, P1 ;  /* 0xffffffff1c037807 */ /* 0x040fe40000800000 */
[----:B------:R-:W-:Y:S02]  /*40a0*/  SEL R28, R28, 0xffffffff, P2 ;  /* 0xffffffff1c1c7807 */ /* 0x000fe40001000000 */
[----:B------:R-:W-:Y:S01]  /*40b0*/  ISETP.NE.AND P1, PT, R8, 0xc, PT ;  /* 0x0000000c0800780c */ /* 0x000fe20003f25270 */
[----:B------:R0:W-:Y:S01]  /*40c0*/  STL.64 [R1+0x40], R2 ;  /* 0x0000400201007387 */ /* 0x0001e20000100a00 */
[----:B------:R-:W-:-:S03]  /*40d0*/  PLOP3.LUT P0, PT, PT, PT, PT, 0x8, 0x80 ;  /* 0x000000000080781c */ /* 0x000fc60003f0e170 */
[----:B------:R0:W-:Y:S08]  /*40e0*/  STL [R1+0x48], R28 ;  /* 0x0000481c01007387 */ /* 0x0001f00000100800 */
[----:B------:R-:W-:Y:S05]  /*40f0*/  @P1 BRA `(.L_x_90) ;  /* 0xffffffdc007c1947 */ /* 0x000fea000383ffff */
[----:B------:R-:W-:Y:S01]  /*4100*/  MOV R0, R10 ;  /* 0x0000000a00007202 */ /* 0x000fe20000000f00 */
[----:B------:R-:W-:Y:S01]  /*4110*/  IMAD.MOV.U32 R8, RZ, RZ, R9 ;  /* 0x000000ffff087224 */ /* 0x000fe200078e0009 */
[----:B------:R-:W-:-:S07]  /*4120*/  MOV R6, R7 ;  /* 0x0000000700067202 */ /* 0x000fce0000000f00 */
.L_x_57:
[----:B------:R-:W-:Y:S05]  /*4130*/  BSYNC.RECONVERGENT B0 ;  /* 0x0000000000007941 */ /* 0x000fea0003800200 */
.L_x_41:
[----:B------:R-:W-:Y:S05]  /*4140*/  WARPSYNC.ALL ;  /* 0x0000000000007948 */ /* 0x000fea0003800000 */
[----:B01----:R-:W0:Y:S01]  /*4150*/  LDC.64 R2, c[0x0][0x390] ;  /* 0x0000e400ff027b82 */ /* 0x003e220000000a00 */
[----:B------:R-:W1:Y:S07]  /*4160*/  LDCU UR4, c[0x0][0x384] ;  /* 0x00007080ff0477ac */ /* 0x000e6e0008000800 */
[----:B------:R-:W2:Y:S01]  /*4170*/  LDC.64 R4, c[0x0][0x398] ;  /* 0x0000e600ff047b82 */ /* 0x000ea20000000a00 */
[----:B-1----:R-:W-:-:S04]  /*4180*/  IMAD R15, R15, UR4, R18 ;  /* 0x000000040f0f7c24 */ /* 0x002fc8000f8e0212 */
[----:B0-----:R-:W-:-:S05]  /*4190*/  IMAD.WIDE R2, R15, 0x4, R2 ;  /* 0x000000040f027825 */ /* 0x001fca00078e0202 */
[----:B------:R-:W3:Y:S01]  /*41a0*/  LDG.E R7, desc[UR8][R2.64] ;  /* 0x0000000802077981 */ /* 0x000ee2000c1e1900 */
[----:B--2---:R-:W-:-:S04]  /*41b0*/  IMAD.WIDE R4, R15, 0x4, R4 ;  /* 0x000000040f047825 */ /* 0x004fc800078e0204 */
[----:B---3--:R-:W-:Y:S02]  /*41c0*/  FADD R9, R7, R6 ;  /* 0x0000000607097221 */ /* 0x008fe40000000000 */
[----:B------:R-:W0:Y:S03]  /*41d0*/  LDC.64 R6, c[0x0][0x3a0] ;  /* 0x0000e800ff067b82 */ /* 0x000e260000000a00 */
[----:B------:R-:W-:Y:S04]  /*41e0*/  STG.E desc[UR8][R2.64], R9 ;  /* 0x0000000902007986 */ /* 0x000fe8000c101908 */
[----:B------:R-:W2:Y:S01]  /*41f0*/  LDG.E R11, desc[UR8][R4.64] ;  /* 0x00000008040b7981 */ /* 0x000ea2000c1e1900 */
[----:B0-----:R-:W-:-:S04]  /*4200*/  IMAD.WIDE R6, R15, 0x4, R6 ;  /* 0x000000040f067825 */ /* 0x001fc800078e0206 */
[----:B--2---:R-:W-:-:S05]  /*4210*/  FADD R11, R11, R8 ;  /* 0x000000080b0b7221 */ /* 0x004fca0000000000 */
[----:B------:R-:W-:Y:S04]  /*4220*/  STG.E desc[UR8][R4.64], R11 ;  /* 0x0000000b04007986 */ /* 0x000fe8000c101908 */
[----:B------:R-:W2:Y:S02]  /*4230*/  LDG.E R13, desc[UR8][R6.64] ;  /* 0x00000008060d7981 */ /* 0x000ea4000c1e1900 */
[----:B--2---:R-:W-:-:S05]  /*4240*/  FADD R13, R13, R0 ;  /* 0x000000000d0d7221 */ /* 0x004fca0000000000 */
[----:B------:R-:W-:Y:S01]  /*4250*/  STG.E desc[UR8][R6.64], R13 ;  /* 0x0000000d06007986 */ /* 0x000fe2000c101908 */
[----:B------:R-:W-:Y:S05]  /*4260*/  EXIT ;  /* 0x000000000000794d */ /* 0x000fea0003800000 */
        .weak           $__internal_0_$__cuda_sm20_rcp_rn_f32_slowpath
        .type           $__internal_0_$__cuda_sm20_rcp_rn_f32_slowpath,@function
        .size           $__internal_0_$__cuda_sm20_rcp_rn_f32_slowpath,($__internal_1_$__cuda_sm20_sqrt_rn_f32_slowpath - $__internal_0_$__cuda_sm20_rcp_rn_f32_slowpath)
$__internal_0_$__cuda_sm20_rcp_rn_f32_slowpath:
[----:B------:R-:W-:Y:S01]  /*4270*/  IMAD.SHL.U32 R21, R12, 0x2, RZ ;  /* 0x000000020c157824 */ /* 0x000fe200078e00ff */
[----:B------:R-:W-:Y:S04]  /*4280*/  BSSY.RECONVERGENT B1, `(.L_x_91) ;  /* 0x0000030000017945 */ /* 0x000fe80003800200 */
[----:B------:R-:W-:-:S04]  /*4290*/  SHF.R.U32.HI R21, RZ, 0x18, R21 ;  /* 0x00000018ff157819 */ /* 0x000fc80000011615 */
[----:B------:R-:W-:-:S13]  /*42a0*/  ISETP.NE.U32.AND P1, PT, R21, RZ, PT ;  /* 0x000000ff1500720c */ /* 0x000fda0003f25070 */
[----:B------:R-:W-:Y:S05]  /*42b0*/  @P1 BRA `(.L_x_92) ;  /* 0x0000000000281947 */ /* 0x000fea0003800000 */
[----:B------:R-:W-:-:S04]  /*42c0*/  SHF.L.U32 R20, R12, 0x1, RZ ;  /* 0x000000010c147819 */ /* 0x000fc800000006ff */
[----:B------:R-:W-:-:S13]  /*42d0*/  ISETP.NE.AND P1, PT, R20, RZ, PT ;  /* 0x000000ff1400720c */ /* 0x000fda0003f25270 */
[----:B------:R-:W-:Y:S01]  /*42e0*/  @P1 FFMA R21, R12, 1.84467440737095516160e+19, RZ ;  /* 0x5f8000000c151823 */ /* 0x000fe200000000ff */
[----:B------:R-:W-:Y:S08]  /*42f0*/  @!P1 MUFU.RCP R22, R12 ;  /* 0x0000000c00169308 */ /* 0x000ff00000001000 */
[----:B------:R-:W0:Y:S02]  /*4300*/  @P1 MUFU.RCP R20, R21 ;  /* 0x0000001500141308 */ /* 0x000e240000001000 */
[----:B0-----:R-:W-:-:S04]  /*4310*/  @P1 FFMA R23, R21, R20, -1 ;  /* 0xbf80000015171423 */ /* 0x001fc80000000014 */
[----:B------:R-:W-:-:S04]  /*4320*/  @P1 FADD.FTZ R23, -R23, -RZ ;  /* 0x800000ff17171221 */ /* 0x000fc80000010100 */
[----:B------:R-:W-:-:S04]  /*4330*/  @P1 FFMA R23, R20, R23, R20 ;  /* 0x0000001714171223 */ /* 0x000fc80000000014 */
[----:B------:R-:W-:Y:S01]  /*4340*/  @P1 FFMA R22, R23, 1.84467440737095516160e+19, RZ ;  /* 0x5f80000017161823 */ /* 0x000fe200000000ff */
[----:B------:R-:W-:Y:S06]  /*4350*/  BRA `(.L_x_93) ;  /* 0x0000000000887947 */ /* 0x000fec0003800000 */
.L_x_92:
[----:B------:R-:W-:-:S05]  /*4360*/  VIADD R23, R21, 0xffffff03 ;  /* 0xffffff0315177836 */ /* 0x000fca0000000000 */
[----:B------:R-:W-:-:S13]  /*4370*/  ISETP.GT.U32.AND P1, PT, R23, 0x1, PT ;  /* 0x000000011700780c */ /* 0x000fda0003f24070 */
[----:B------:R-:W-:Y:S05]  /*4380*/  @P1 BRA `(.L_x_94) ;  /* 0x0000000000781947 */ /* 0x000fea0003800000 */
[----:B------:R-:W-:Y:S01]  /*4390*/  LOP3.LUT R24, R12, 0x7fffff, RZ, 0xc0, !PT ;  /* 0x007fffff0c187812 */ /* 0x000fe200078ec0ff */
[----:B------:R-:W-:-:S03]  /*43a0*/  VIADD R21, R21, 0xffffff04 ;  /* 0xffffff0415157836 */ /* 0x000fc60000000000 */
[----:B------:R-:W-:-:S04]  /*43b0*/  LOP3.LUT R24, R24, 0x3f800000, RZ, 0xfc, !PT ;  /* 0x3f80000018187812 */ /* 0x000fc800078efcff */
[----:B------:R-:W0:Y:S02]  /*43c0*/  MUFU.RCP R35, R24 ;  /* 0x0000001800237308 */ /* 0x000e240000001000 */
[----:B0-----:R-:W-:-:S04]  /*43d0*/  FFMA R22, R24, R35, -1 ;  /* 0xbf80000018167423 */ /* 0x001fc80000000023 */
[----:B------:R-:W-:-:S04]  /*43e0*/  FADD.FTZ R22, -R22, -RZ ;  /* 0x800000ff16167221 */ /* 0x000fc80000010100 */
[CCC-:B------:R-:W-:Y:S01]  /*43f0*/  FFMA.RM R20, R35.reuse, R22.reuse, R35.reuse ;  /* 0x0000001623147223 */ /* 0x1c0fe20000004023 */
[----:B------:R-:W-:Y:S01]  /*4400*/  FFMA.RP R35, R35, R22, R35 ;  /* 0x0000001623237223 */ /* 0x000fe20000008023 */
[----:B------:R-:W-:-:S04]  /*4410*/  HFMA2 R22, -RZ, RZ, 0, 1.78813934326171875e-07 ;  /* 0x00000003ff167431 */ /* 0x000fc800000001ff */
[C---:B------:R-:W-:Y:S02]  /*4420*/  FSETP.NEU.FTZ.AND P1, PT, R20.reuse, R35, PT ;  /* 0x000000231400720b */ /* 0x040fe40003f3d000 */
[----:B------:R-:W-:Y:S02]  /*4430*/  LOP3.LUT R20, R20, 0x7fffff, RZ, 0xc0, !PT ;  /* 0x007fffff14147812 */ /* 0x000fe400078ec0ff */
[----:B------:R-:W-:Y:S02]  /*4440*/  SEL R24, RZ, 0xffffffff, !P1 ;  /* 0xffffffffff187807 */ /* 0x000fe40004800000 */
[----:B------:R-:W-:Y:S02]  /*4450*/  SHF.L.U32 R35, R22, R23, RZ ;  /* 0x0000001716237219 */ /* 0x000fe400000006ff */
[----:B------:R-:W-:Y:S01]  /*4460*/  LOP3.LUT R20, R20, 0x800000, RZ, 0xfc, !PT ;  /* 0x0080000014147812 */ /* 0x000fe200078efcff */
[----:B------:R-:W-:-:S03]  /*4470*/  IMAD.MOV R24, RZ, RZ, -R24 ;  /* 0x000000ffff187224 */ /* 0x000fc600078e0a18 */
[----:B------:R-:W-:Y:S02]  /*4480*/  LOP3.LUT R22, R35, R20, RZ, 0xc0, !PT ;  /* 0x0000001423167212 */ /* 0x000fe400078ec0ff */
[-C--:B------:R-:W-:Y:S02]  /*4490*/  LOP3.LUT P2, RZ, R24, R23.reuse, R20, 0xf8, !PT ;  /* 0x0000001718ff7212 */ /* 0x080fe4000784f814 */
[----:B------:R-:W-:Y:S02]  /*44a0*/  SHF.R.U32.HI R22, RZ, R23, R22 ;  /* 0x00000017ff167219 */ /* 0x000fe40000011616 */
[----:B------:R-:W-:Y:S02]  /*44b0*/  SHF.R.U32.HI R21, RZ, R21, R20 ;  /* 0x00000015ff157219 */ /* 0x000fe40000011614 */
[C---:B------:R-:W-:Y:S02]  /*44c0*/  LOP3.LUT P1, RZ, R22.reuse, 0x1, RZ, 0xc0, !PT ;  /* 0x0000000116ff7812 */ /* 0x040fe4000782c0ff */
[----:B------:R-:W-:-:S04]  /*44d0*/  LOP3.LUT P3, RZ, R22, 0x2, RZ, 0xc0, !PT ;  /* 0x0000000216ff7812 */ /* 0x000fc8000786c0ff */
[----:B------:R-:W-:Y:S02]  /*44e0*/  PLOP3.LUT P1, PT, P1, P2, P3, 0xe0, 0x0 ;  /* 0x000000000000781c */ /* 0x000fe40000f25c30 */
[----:B------:R-:W-:Y:S02]  /*44f0*/  LOP3.LUT P2, RZ, R12, 0x7fffff, RZ, 0xc0, !PT ;  /* 0x007fffff0cff7812 */ /* 0x000fe4000784c0ff */
[----:B------:R-:W-:-:S04]  /*4500*/  SEL R22, RZ, 0x1, !P1 ;  /* 0x00000001ff167807 */ /* 0x000fc80004800000 */
[----:B------:R-:W-:-:S04]  /*4510*/  IADD3 R22, PT, PT, -R22, RZ, RZ ;  /* 0x000000ff16167210 */ /* 0x000fc80007ffe1ff */
[----:B------:R-:W-:-:S13]  /*4520*/  ISETP.GE.AND P1, PT, R22, RZ, PT ;  /* 0x000000ff1600720c */ /* 0x000fda0003f26270 */
[----:B------:R-:W-:-:S05]  /*4530*/  @!P1 IADD3 R21, PT, PT, R21, 0x1, RZ ;  /* 0x0000000115159810 */ /* 0x000fca0007ffe0ff */
[----:B------:R-:W-:-:S05]  /*4540*/  @!P2 IMAD.SHL.U32 R21, R21, 0x2, RZ ;  /* 0x000000021515a824 */ /* 0x000fca00078e00ff */
[----:B------:R-:W-:Y:S01]  /*4550*/  LOP3.LUT R22, R21, 0x80000000, R12, 0xf8, !PT ;  /* 0x8000000015167812 */ /* 0x000fe200078ef80c */
[----:B------:R-:W-:Y:S06]  /*4560*/  BRA `(.L_x_93) ;  /* 0x0000000000047947 */ /* 0x000fec0003800000 */
.L_x_94:
[----:B------:R0:W1:Y:S02]  /*4570*/  MUFU.RCP R22, R12 ;  /* 0x0000000c00167308 */ /* 0x0000640000001000 */
.L_x_93:
[----:B------:R-:W-:Y:S05]  /*4580*/  BSYNC.RECONVERGENT B1 ;  /* 0x0000000000017941 */ /* 0x000fea0003800200 */
.L_x_91:
[----:B------:R-:W-:Y:S01]  /*4590*/  MOV R20, R16 ;  /* 0x0000001000147202 */ /* 0x000fe20000000f00 */
[----:B------:R-:W-:-:S04]  /*45a0*/  IMAD.MOV.U32 R21, RZ, RZ, 0x0 ;  /* 0x00000000ff157424 */ /* 0x000fc800078e00ff */
[----:B01----:R-:W-:Y:S05]  /*45b0*/  RET.REL.NODEC R20 `(render) ;  /* 0xffffffb814907950 */ /* 0x003fea0003c3ffff */
        .weak           $__internal_1_$__cuda_sm20_sqrt_rn_f32_slowpath
        .type           $__internal_1_$__cuda_sm20_sqrt_rn_f32_slowpath,@function
        .size           $__internal_1_$__cuda_sm20_sqrt_rn_f32_slowpath,($__internal_2_$__cuda_sm3x_div_rn_noftz_f32_slowpath - $__internal_1_$__cuda_sm20_sqrt_rn_f32_slowpath)
$__internal_1_$__cuda_sm20_sqrt_rn_f32_slowpath:
[----:B------:R-:W-:-:S13]  /*45c0*/  LOP3.LUT P0, RZ, R16, 0x7fffffff, RZ, 0xc0, !PT ;  /* 0x7fffffff10ff7812 */ /* 0x000fda000780c0ff */
[----:B------:R-:W-:Y:S01]  /*45d0*/  @!P0 MOV R23, R16 ;  /* 0x0000001000178202 */ /* 0x000fe20000000f00 */
[----:B------:R-:W-:Y:S06]  /*45e0*/  @!P0 BRA `(.L_x_95) ;  /* 0x0000000000408947 */ /* 0x000fec0003800000 */
[----:B------:R-:W-:-:S13]  /*45f0*/  FSETP.GEU.FTZ.AND P0, PT, R16, RZ, PT ;  /* 0x000000ff1000720b */ /* 0x000fda0003f1e000 */
[----:B------:R-:W-:Y:S01]  /*4600*/  @!P0 IMAD.MOV.U32 R23, RZ, RZ, 0x7fffffff ;  /* 0x7fffffffff178424 */ /* 0x000fe200078e00ff */
[----:B------:R-:W-:Y:S06]  /*4610*/  @!P0 BRA `(.L_x_95) ;  /* 0x0000000000348947 */ /* 0x000fec0003800000 */
[----:B------:R-:W-:-:S13]  /*4620*/  FSETP.GTU.FTZ.AND P0, PT, |R16|, +INF , PT ;  /* 0x7f8000001000780b */ /* 0x000fda0003f1c200 */
[----:B------:R-:W-:Y:S01]  /*4630*/  @P0 FADD.FTZ R23, R16, 1 ;  /* 0x3f80000010170421 */ /* 0x000fe20000010000 */
[----:B------:R-:W-:Y:S06]  /*4640*/  @P0 BRA `(.L_x_95) ;  /* 0x0000000000280947 */ /* 0x000fec0003800000 */
[----:B------:R-:W-:-:S13]  /*4650*/  FSETP.NEU.FTZ.AND P0, PT, |R16|, +INF , PT ;  /* 0x7f8000001000780b */ /* 0x000fda0003f1d200 */
[----:B------:R-:W-:Y:S01]  /*4660*/  @P0 FFMA R24, R16, 1.84467440737095516160e+19, RZ ;  /* 0x5f80000010180823 */ /* 0x000fe200000000ff */
[----:B------:R-:W-:-:S03]  /*4670*/  @!P0 MOV R23, R16 ;  /* 0x0000001000178202 */ /* 0x000fc60000000f00 */
[----:B------:R-:W0:Y:S02]  /*4680*/  @P0 MUFU.RSQ R22, R24 ;  /* 0x0000001800160308 */ /* 0x000e240000001400 */
[----:B0-----:R-:W-:Y:S01]  /*4690*/  @P0 FMUL.FTZ R21, R24, R22 ;  /* 0x0000001618150220 */ /* 0x001fe20000410000 */
[----:B------:R-:W-:-:S03]  /*46a0*/  @P0 FMUL.FTZ R22, R22, 0.5 ;  /* 0x3f00000016160820 */ /* 0x000fc60000410000 */
[----:B------:R-:W-:-:S04]  /*46b0*/  @P0 FADD.FTZ R20, -R21, -RZ ;  /* 0x800000ff15140221 */ /* 0x000fc80000010100 */
[----:B------:R-:W-:-:S04]  /*46c0*/  @P0 FFMA R20, R21, R20, R24 ;  /* 0x0000001415140223 */ /* 0x000fc80000000018 */
[----:B------:R-:W-:-:S04]  /*46d0*/  @P0 FFMA R20, R20, R22, R21 ;  /* 0x0000001614140223 */ /* 0x000fc80000000015 */
[----:B------:R-:W-:-:S07]  /*46e0*/  @P0 FMUL.FTZ R23, R20, 2.3283064365386962891e-10 ;  /* 0x2f80000014170820 */ /* 0x000fce0000410000 */
.L_x_95:
[----:B------:R-:W-:Y:S02]  /*46f0*/  HFMA2 R21, -RZ, RZ, 0, 0 ;  /* 0x00000000ff157431 */ /* 0x000fe400000001ff */
[----:B------:R-:W-:-:S04]  /*4700*/  IMAD.MOV.U32 R20, RZ, RZ, R12 ;  /* 0x000000ffff147224 */ /* 0x000fc800078e000c */
[----:B------:R-:W-:Y:S05]  /*4710*/  RET.REL.NODEC R20 `(render) ;  /* 0xffffffb814387950 */ /* 0x000fea0003c3ffff */
        .weak           $__internal_2_$__cuda_sm3x_div_rn_noftz_f32_slowpath
        .type           $__internal_2_$__cuda_sm3x_div_rn_noftz_f32_slowpath,@function
        .size           $__internal_2_$__cuda_sm3x_div_rn_noftz_f32_slowpath,(.L_x_110 - $__internal_2_$__cuda_sm3x_div_rn_noftz_f32_slowpath)
$__internal_2_$__cuda_sm3x_div_rn_noftz_f32_slowpath:
[----:B------:R-:W-:Y:S01]  /*4720*/  SHF.R.U32.HI R21, RZ, 0x17, R29 ;  /* 0x00000017ff157819 */ /* 0x000fe2000001161d */
[----:B------:R-:W-:Y:S01]  /*4730*/  BSSY.RECONVERGENT B2, `(.L_x_96) ;  /* 0x0000062000027945 */ /* 0x000fe20003800200 */
[----:B------:R-:W-:Y:S02]  /*4740*/  SHF.R.U32.HI R24, RZ, 0x17, R31 ;  /* 0x00000017ff187819 */ /* 0x000fe4000001161f */
[----:B------:R-:W-:Y:S02]  /*4750*/  LOP3.LUT R21, R21, 0xff, RZ, 0xc0, !PT ;  /* 0x000000ff15157812 */ /* 0x000fe400078ec0ff */
[----:B------:R-:W-:-:S03]  /*4760*/  LOP3.LUT R24, R24, 0xff, RZ, 0xc0, !PT ;  /* 0x000000ff18187812 */ /* 0x000fc600078ec0ff */
[----:B------:R-:W-:Y:S01]  /*4770*/  VIADD R2, R21, 0xffffffff ;  /* 0xffffffff15027836 */ /* 0x000fe20000000000 */
[----:B------:R-:W-:-:S04]  /*4780*/  IADD3 R23, PT, PT, R24, -0x1, RZ ;  /* 0xffffffff18177810 */ /* 0x000fc80007ffe0ff */
[----:B------:R-:W-:-:S04]  /*4790*/  ISETP.GT.U32.AND P0, PT, R2, 0xfd, PT ;  /* 0x000000fd0200780c */ /* 0x000fc80003f04070 */
[----:B------:R-:W-:-:S13]  /*47a0*/  ISETP.GT.U32.OR P0, PT, R23, 0xfd, P0 ;  /* 0x000000fd1700780c */ /* 0x000fda0000704470 */
[----:B------:R-:W-:Y:S01]  /*47b0*/  @!P0 IMAD.MOV.U32 R22, RZ, RZ, RZ ;  /* 0x000000ffff168224 */ /* 0x000fe200078e00ff */
[----:B------:R-:W-:Y:S06]  /*47c0*/  @!P0 BRA `(.L_x_97) ;  /* 0x00000000005c8947 */ /* 0x000fec0003800000 */
[----:B------:R-:W-:Y:S02]  /*47d0*/  FSETP.GTU.FTZ.AND P0, PT, |R31|, +INF , PT ;  /* 0x7f8000001f00780b */ /* 0x000fe40003f1c200 */
[----:B------:R-:W-:-:S04]  /*47e0*/  FSETP.GTU.FTZ.AND P1, PT, |R29|, +INF , PT ;  /* 0x7f8000001d00780b */ /* 0x000fc80003f3c200 */
[----:B------:R-:W-:-:S13]  /*47f0*/  PLOP3.LUT P0, PT, P0, P1, PT, 0xf8, 0x8f ;  /* 0x00000000008f781c */ /* 0x000fda0000703f70 */
[----:B------:R-:W-:Y:S05]  /*4800*/  @P0 BRA `(.L_x_98) ;  /* 0x00000004004c0947 */ /* 0x000fea0003800000 */
[----:B------:R-:W-:-:S13]  /*4810*/  LOP3.LUT P0, RZ, R29, 0x7fffffff, R31, 0xc8, !PT ;  /* 0x7fffffff1dff7812 */ /* 0x000fda000780c81f */
[----:B------:R-:W-:Y:S05]  /*4820*/  @!P0 BRA `(.L_x_99) ;  /* 0x00000004003c8947 */ /* 0x000fea0003800000 */
[----:B------:R-:W-:Y:S02]  /*4830*/  FSETP.NEU.FTZ.AND P1, PT, |R31|, +INF , PT ;  /* 0x7f8000001f00780b */ /* 0x000fe40003f3d200 */
[----:B------:R-:W-:Y:S02]  /*4840*/  FSETP.NEU.FTZ.AND P2, PT, |R29|, +INF , PT ;  /* 0x7f8000001d00780b */ /* 0x000fe40003f5d200 */
[----:B------:R-:W-:-:S11]  /*4850*/  FSETP.NEU.FTZ.AND P0, PT, |R31|, +INF , PT ;  /* 0x7f8000001f00780b */ /* 0x000fd60003f1d200 */
[----:B------:R-:W-:Y:S05]  /*4860*/  @!P2 BRA !P1, `(.L_x_99) ;  /* 0x00000004002ca947 */ /* 0x000fea0004800000 */
[----:B------:R-:W-:-:S04]  /*4870*/  LOP3.LUT P1, RZ, R31, 0x7fffffff, RZ, 0xc0, !PT ;  /* 0x7fffffff1fff7812 */ /* 0x000fc8000782c0ff */
[----:B------:R-:W-:-:S13]  /*4880*/  PLOP3.LUT P1, PT, P2, P1, PT, 0x2f, 0xf2 ;  /* 0x0000000000f2781c */ /* 0x000fda0001722577 */
[----:B------:R-:W-:Y:S05]  /*4890*/  @P1 BRA `(.L_x_100) ;  /* 0x0000000400181947 */ /* 0x000fea0003800000 */
[----:B------:R-:W-:-:S04]  /*48a0*/  LOP3.LUT P1, RZ, R29, 0x7fffffff, RZ, 0xc0, !PT ;  /* 0x7fffffff1dff7812 */ /* 0x000fc8000782c0ff */
[----:B------:R-:W-:-:S13]  /*48b0*/  PLOP3.LUT P0, PT, P0, P1, PT, 0x2f, 0xf2 ;  /* 0x0000000000f2781c */ /* 0x000fda0000702577 */
[----:B------:R-:W-:Y:S05]  /*48c0*/  @P0 BRA `(.L_x_101) ;  /* 0x0000000400000947 */ /* 0x000fea0003800000 */
[----:B------:R-:W-:Y:S02]  /*48d0*/  ISETP.GE.AND P0, PT, R23, RZ, PT ;  /* 0x000000ff1700720c */ /* 0x000fe40003f06270 */
[----:B------:R-:W-:-:S11]  /*48e0*/  ISETP.GE.AND P1, PT, R2, RZ, PT ;  /* 0x000000ff0200720c */ /* 0x000fd60003f26270 */
[----:B------:R-:W-:Y:S01]  /*48f0*/  @P0 MOV R22, RZ ;  /* 0x000000ff00160202 */ /* 0x000fe20000000f00 */
[----:B------:R-:W-:Y:S02]  /*4900*/  @!P0 IMAD.MOV.U32 R22, RZ, RZ, -0x40 ;  /* 0xffffffc0ff168424 */ /* 0x000fe400078e00ff */
[----:B------:R-:W-:Y:S01]  /*4910*/  @!P0 FFMA R31, R31, 1.84467440737095516160e+19, RZ ;  /* 0x5f8000001f1f8823 */ /* 0x000fe200000000ff */
[----:B------:R-:W-:Y:S02]  /*4920*/  @!P1 FFMA R29, R29, 1.84467440737095516160e+19, RZ ;  /* 0x5f8000001d1d9823 */ /* 0x000fe400000000ff */
[----:B------:R-:W-:-:S07]  /*4930*/  @!P1 IADD3 R22, PT, PT, R22, 0x40, RZ ;  /* 0x0000004016169810 */ /* 0x000fce0007ffe0ff */
.L_x_97:
[----:B------:R-:W-:Y:S01]  /*4940*/  LEA R34, R21, 0xc0800000, 0x17 ;  /* 0xc080000015227811 */ /* 0x000fe200078eb8ff */
[----:B------:R-:W-:Y:S01]  /*4950*/  BSSY.RECONVERGENT B3, `(.L_x_102) ;  /* 0x0000036000037945 */ /* 0x000fe20003800200 */
[----:B------:R-:W-:-:S03]  /*4960*/  IADD3 R24, PT, PT, R24, -0x7f, RZ ;  /* 0xffffff8118187810 */ /* 0x000fc60007ffe0ff */
[----:B------:R-:W-:Y:S02]  /*4970*/  IMAD.IADD R34, R29, 0x1, -R34 ;  /* 0x000000011d227824 */ /* 0x000fe400078e0a22 */
[----:B------:R-:W-:Y:S02]  /*4980*/  IMAD R2, R24, -0x800000, R31 ;  /* 0xff80000018027824 */ /* 0x000fe400078e021f */
[----:B------:R-:W0:Y:S01]  /*4990*/  MUFU.RCP R30, R34 ;  /* 0x00000022001e7308 */ /* 0x000e220000001000 */
[----:B------:R-:W-:-:S04]  /*49a0*/  FADD.FTZ R29, -R34, -RZ ;  /* 0x800000ff221d7221 */ /* 0x000fc80000010100 */
[----:B0-----:R-:W-:-:S04]  /*49b0*/  FFMA R23, R30, R29, 1 ;  /* 0x3f8000001e177423 */ /* 0x001fc8000000001d */
[----:B------:R-:W-:-:S04]  /*49c0*/  FFMA R23, R30, R23, R30 ;  /* 0x000000171e177223 */ /* 0x000fc8000000001e */
[----:B------:R-:W-:-:S04]  /*49d0*/  FFMA R30, R2, R23, RZ ;  /* 0x00000017021e7223 */ /* 0x000fc800000000ff */
[----:B------:R-:W-:-:S04]  /*49e0*/  FFMA R31, R29, R30, R2 ;  /* 0x0000001e1d1f7223 */ /* 0x000fc80000000002 */
[----:B------:R-:W-:Y:S01]  /*49f0*/  FFMA R30, R23, R31, R30 ;  /* 0x0000001f171e7223 */ /* 0x000fe2000000001e */
[----:B------:R-:W-:-:S03]  /*4a00*/  IADD3 R31, PT, PT, R24, 0x7f, -R21 ;  /* 0x0000007f181f7810 */ /* 0x000fc60007ffe815 */
[----:B------:R-:W-:Y:S02]  /*4a10*/  FFMA R29, R29, R30, R2 ;  /* 0x0000001e1d1d7223 */ /* 0x000fe40000000002 */
[----:B------:R-:W-:Y:S02]  /*4a20*/  IMAD.IADD R31, R31, 0x1, R22 ;  /* 0x000000011f1f7824 */ /* 0x000fe400078e0216 */
[----:B------:R-:W-:-:S05]  /*4a30*/  FFMA R2, R23, R29, R30 ;  /* 0x0000001d17027223 */ /* 0x000fca000000001e */
[----:B------:R-:W-:-:S04]  /*4a40*/  SHF.R.U32.HI R21, RZ, 0x17, R2 ;  /* 0x00000017ff157819 */ /* 0x000fc80000011602 */
[----:B------:R-:W-:-:S04]  /*4a50*/  LOP3.LUT R22, R21, 0xff, RZ, 0xc0, !PT ;  /* 0x000000ff15167812 */ /* 0x000fc800078ec0ff */
[----:B------:R-:W-:-:S05]  /*4a60*/  IADD3 R21, PT, PT, R22, R31, RZ ;  /* 0x0000001f16157210 */ /* 0x000fca0007ffe0ff */
[----:B------:R-:W-:-:S05]  /*4a70*/  VIADD R22, R21, 0xffffffff ;  /* 0xffffffff15167836 */ /* 0x000fca0000000000 */
[----:B------:R-:W-:-:S13]  /*4a80*/  ISETP.GE.U32.AND P0, PT, R22, 0xfe, PT ;  /* 0x000000fe1600780c */ /* 0x000fda0003f06070 */
[----:B------:R-:W-:Y:S05]  /*4a90*/  @!P0 BRA `(.L_x_103) ;  /* 0x0000000000808947 */ /* 0x000fea0003800000 */
[----:B------:R-:W-:-:S13]  /*4aa0*/  ISETP.GT.AND P0, PT, R21, 0xfe, PT ;  /* 0x000000fe1500780c */ /* 0x000fda0003f04270 */
[----:B------:R-:W-:Y:S05]  /*4ab0*/  @P0 BRA `(.L_x_104) ;  /* 0x00000000006c0947 */ /* 0x000fea0003800000 */
[----:B------:R-:W-:-:S13]  /*4ac0*/  ISETP.GE.AND P0, PT, R21, 0x1, PT ;  /* 0x000000011500780c */ /* 0x000fda0003f06270 */
[----:B------:R-:W-:Y:S05]  /*4ad0*/  @P0 BRA `(.L_x_105) ;  /* 0x0000000000740947 */ /* 0x000fea0003800000 */
[----:B------:R-:W-:Y:S02]  /*4ae0*/  ISETP.GE.AND P0, PT, R21, -0x18, PT ;  /* 0xffffffe81500780c */ /* 0x000fe40003f06270 */
[----:B------:R-:W-:-:S11]  /*4af0*/  LOP3.LUT R2, R2, 0x80000000, RZ, 0xc0, !PT ;  /* 0x8000000002027812 */ /* 0x000fd600078ec0ff */
[----:B------:R-:W-:Y:S05]  /*4b00*/  @!P0 BRA `(.L_x_105) ;  /* 0x0000000000688947 */ /* 0x000fea0003800000 */
[CCC-:B------:R-:W-:Y:S01]  /*4b10*/  FFMA.RZ R22, R23.reuse, R29.reuse, R30.reuse ;  /* 0x0000001d17167223 */ /* 0x1c0fe2000000c01e */
[CCC-:B------:R-:W-:Y:S01]  /*4b20*/  FFMA.RP R24, R23.reuse, R29.reuse, R30.reuse ;  /* 0x0000001d17187223 */ /* 0x1c0fe2000000801e */
[----:B------:R-:W-:Y:S01]  /*4b30*/  FFMA.RM R29, R23, R29, R30 ;  /* 0x0000001d171d7223 */ /* 0x000fe2000000401e */
[C---:B------:R-:W-:Y:S02]  /*4b40*/  IADD3 R23, PT, PT, R21.reuse, 0x20, RZ ;  /* 0x0000002015177810 */ /* 0x040fe40007ffe0ff */
[----:B------:R-:W-:Y:S02]  /*4b50*/  LOP3.LUT R22, R22, 0x7fffff, RZ, 0xc0, !PT ;  /* 0x007fffff16167812 */ /* 0x000fe400078ec0ff */
[C---:B------:R-:W-:Y:S02]  /*4b60*/  ISETP.NE.AND P2, PT, R21.reuse, RZ, PT ;  /* 0x000000ff1500720c */ /* 0x040fe40003f45270 */
[----:B------:R-:W-:Y:S02]  /*4b70*/  LOP3.LUT R22, R22, 0x800000, RZ, 0xfc, !PT ;  /* 0x0080000016167812 */ /* 0x000fe400078efcff */
[----:B------:R-:W-:Y:S01]  /*4b80*/  ISETP.NE.AND P1, PT, R21, RZ, PT ;  /* 0x000000ff1500720c */ /* 0x000fe20003f25270 */
[----:B------:R-:W-:Y:S01]  /*4b90*/  IMAD.MOV R21, RZ, RZ, -R21 ;  /* 0x000000ffff157224 */ /* 0x000fe200078e0a15 */
[----:B------:R-:W-:-:S02]  /*4ba0*/  SHF.L.U32 R23, R22, R23, RZ ;  /* 0x0000001716177219 */ /* 0x000fc400000006ff */
[----:B------:R-:W-:Y:S02]  /*4bb0*/  FSETP.NEU.FTZ.AND P0, PT, R24, R29, PT ;  /* 0x0000001d1800720b */ /* 0x000fe40003f1d000 */
[----:B------:R-:W-:Y:S02]  /*4bc0*/  SEL R21, R21, RZ, P2 ;  /* 0x000000ff15157207 */ /* 0x000fe40001000000 */
[----:B------:R-:W-:Y:S02]  /*4bd0*/  ISETP.NE.AND P1, PT, R23, RZ, P1 ;  /* 0x000000ff1700720c */ /* 0x000fe40000f25270 */
[----:B------:R-:W-:Y:S02]  /*4be0*/  SHF.R.U32.HI R24, RZ, R21, R22 ;  /* 0x00000015ff187219 */ /* 0x000fe40000011616 */
[----:B------:R-:W-:Y:S02]  /*4bf0*/  PLOP3.LUT P0, PT, P0, P1, PT, 0xf8, 0x8f ;  /* 0x00000000008f781c */ /* 0x000fe40000703f70 */
[----:B------:R-:W-:-:S02]  /*4c00*/  SHF.R.U32.HI R22, RZ, 0x1, R24 ;  /* 0x00000001ff167819 */ /* 0x000fc40000011618 */
[----:B------:R-:W-:-:S04]  /*4c10*/  SEL R21, RZ, 0x1, !P0 ;  /* 0x00000001ff157807 */ /* 0x000fc80004000000 */
[----:B------:R-:W-:-:S04]  /*4c20*/  LOP3.LUT R21, R21, 0x1, R22, 0xf8, !PT ;  /* 0x0000000115157812 */ /* 0x000fc800078ef816 */
[----:B------:R-:W-:-:S04]  /*4c30*/  LOP3.LUT R21, R21, R24, RZ, 0xc0, !PT ;  /* 0x0000001815157212 */ /* 0x000fc800078ec0ff */
[----:B------:R-:W-:-:S04]  /*4c40*/  IADD3 R21, PT, PT, R22, R21, RZ ;  /* 0x0000001516157210 */ /* 0x000fc80007ffe0ff */
[----:B------:R-:W-:Y:S01]  /*4c50*/  LOP3.LUT R2, R21, R2, RZ, 0xfc, !PT ;  /* 0x0000000215027212 */ /* 0x000fe200078efcff */
[----:B------:R-:W-:Y:S06]  /*4c60*/  BRA `(.L_x_105) ;  /* 0x0000000000107947 */ /* 0x000fec0003800000 */
.L_x_104:
[----:B------:R-:W-:-:S04]  /*4c70*/  LOP3.LUT R2, R2, 0x80000000, RZ, 0xc0, !PT ;  /* 0x8000000002027812 */ /* 0x000fc800078ec0ff */
[----:B------:R-:W-:Y:S01]  /*4c80*/  LOP3.LUT R2, R2, 0x7f800000, RZ, 0xfc, !PT ;  /* 0x7f80000002027812 */ /* 0x000fe200078efcff */
[----:B------:R-:W-:Y:S06]  /*4c90*/  BRA `(.L_x_105) ;  /* 0x0000000000047947 */ /* 0x000fec0003800000 */
.L_x_103:
[----:B------:R-:W-:-:S07]  /*4ca0*/  IMAD R2, R31, 0x800000, R2 ;  /* 0x008000001f027824 */ /* 0x000fce00078e0202 */
.L_x_105:
[----:B------:R-:W-:Y:S05]  /*4cb0*/  BSYNC.RECONVERGENT B3 ;  /* 0x0000000000037941 */ /* 0x000fea0003800200 */
.L_x_102:
[----:B------:R-:W-:Y:S05]  /*4cc0*/  BRA `(.L_x_106) ;  /* 0x0000000000207947 */ /* 0x000fea0003800000 */
.L_x_101:
[----:B------:R-:W-:-:S04]  /*4cd0*/  LOP3.LUT R29, R29, 0x80000000, R31, 0x48, !PT ;  /* 0x800000001d1d7812 */ /* 0x000fc800078e481f */
[----:B------:R-:W-:Y:S01]  /*4ce0*/  LOP3.LUT R2, R29, 0x7f800000, RZ, 0xfc, !PT ;  /* 0x7f8000001d027812 */ /* 0x000fe200078efcff */
[----:B------:R-:W-:Y:S06]  /*4cf0*/  BRA `(.L_x_106) ;  /* 0x0000000000147947 */ /* 0x000fec0003800000 */
.L_x_100:
[----:B------:R-:W-:Y:S01]  /*4d00*/  LOP3.LUT R2, R29, 0x80000000, R31, 0x48, !PT ;  /* 0x800000001d027812 */ /* 0x000fe200078e481f */
[----:B------:R-:W-:Y:S06]  /*4d10*/  BRA `(.L_x_106) ;  /* 0x00000000000c7947 */ /* 0x000fec0003800000 */
.L_x_99:
[----:B------:R-:W0:Y:S01]  /*4d20*/  MUFU.RSQ R2, -QNAN ;  /* 0xffc0000000027908 */ /* 0x000e220000001400 */
[----:B------:R-:W-:Y:S05]  /*4d30*/  BRA `(.L_x_106) ;  /* 0x0000000000047947 */ /* 0x000fea0003800000 */
.L_x_98:
[----:B------:R-:W-:-:S07]  /*4d40*/  FADD.FTZ R2, R31, R29 ;  /* 0x0000001d1f027221 */ /* 0x000fce0000010000 */
.L_x_106:
[----:B------:R-:W-:Y:S05]  /*4d50*/  BSYNC.RECONVERGENT B2 ;  /* 0x0000000000027941 */ /* 0x000fea0003800200 */
.L_x_96:
[----:B------:R-:W-:-:S04]  /*4d60*/  HFMA2 R21, -RZ, RZ, 0, 0 ;  /* 0x00000000ff157431 */ /* 0x000fc800000001ff */
[----:B0-----:R-:W-:Y:S05]  /*4d70*/  RET.REL.NODEC R20 `(render) ;  /* 0xffffffb014a07950 */ /* 0x001fea0003c3ffff */
.L_x_107:
[----:B------:R-:W-:-:S00]  /*4d80*/  BRA `(.L_x_107) ;  /* 0xfffffffc00fc7947 */ /* 0x000fc0000383ffff */
[----:B------:R-:W-:-:S00]  /*4d90*/  NOP ;  /* 0x0000000000007918 */ /* 0x000fc00000000000 */
        /* <DEDUP_REMOVED lines=14> */
.L_x_110:


//--------------------- .nv.global.init           --------------------------
	.section	.nv.global.init,"aw",@progbits
	.align	4
.nv.global.init:
	.type		__cudart_i2opi_f,@object
	.size		__cudart_i2opi_f,(.L_0 - __cudart_i2opi_f)
__cudart_i2opi_f:
        /*0000*/ 	.byte	0x41, 0x90, 0x43, 0x3c, 0x99, 0x95, 0x62, 0xdb, 0xc0, 0xdd, 0x34, 0xf5, 0xd1, 0x57, 0x27, 0xfc
        /*0010*/ 	.byte	0x29, 0x15, 0x44, 0x4e, 0x6e, 0x83, 0xf9, 0xa2
.L_0:


//--------------------- .nv.shared.reserved.0     --------------------------
	.section	.nv.shared.reserved.0,"aw",@nobits
	.weak		__nv_reservedSMEM_offset_0_alias
	.size		__nv_reservedSMEM_offset_0_alias, 0, 64
	.other		__nv_reservedSMEM_offset_0_alias,@"STO_CUDA_RESERVED_SHARED STV_DEFAULT"
__nv_reservedSMEM_offset_0_alias:
	.zero		0
	.zero		64


//--------------------- .nv.constant0.render      --------------------------
	.section	.nv.constant0.render,"a",@progbits
	.sectionflags	@""
	.align	4
.nv.constant0.render:
	.zero		980


//--------------------- SYMBOLS --------------------------

	.type		.nv.reservedSmem.offset0,@object
	.size		.nv.reservedSmem.offset0,0x4
